	.target	sm_90a

	.elftype	@"ET_EXEC"


//--------------------- .note.nv.tkinfo           --------------------------
	.section	.note.nv.tkinfo,"",@"SHT_NOTE"
	.sectionflags	@"SHF_NOTE_NV_TKINFO"
	.tkinfo
        /*0018*/ 	.word	0x00000002
        /*0030*/ 	.string	""
        /*0030*/ 	.string	"ptxas"
        /*0030*/ 	.string	"Cuda compilation tools, release 13.0, V13.0.88"
        /*0030*/ 	.string	"Build cuda_13.0.r13.0/compiler.36424714_0"
        /*0030*/ 	.string	"-arch sm_90a -m 64 "



//--------------------- .note.nv.cuinfo           --------------------------
	.section	.note.nv.cuinfo,"",@"SHT_NOTE"
	.sectionflags	@"SHF_NOTE_NV_CUINFO"
        /*0018*/ 	.short	0x0002
        /*001a*/ 	.short	0x005a
        /*001c*/ 	.short	0x0082
	.zero		2


//--------------------- .nv.info                  --------------------------
	.section	.nv.info,"",@"SHT_CUDA_INFO"
	.align	4


	//----- nvinfo : EIATTR_REGCOUNT
	.align		4
        /*0000*/ 	.byte	0x04, 0x2f
        /*0002*/ 	.short	(.L_15 - .L_14)
	.align		4
.L_14:
        /*0004*/ 	.word	index@(_ZN7cutlass13device_kernelINS_4gemm6kernel13GemmUniversalIN4cute5tupleIJiiiiEEENS1_10collective13CollectiveMmaINS1_34MainloopSm90TmaGmmaWarpSpecializedILi8ENS5_IJNS4_1CILi2EEENSA_ILi1EEESC_EEENS1_35KernelTmaWarpSpecializedCooperativeEEENS5_IJNSA_ILi192EEENSA_ILi224EEENSA_ILi32EEEEEENS_10bfloat16_tENS5_IJlSC_lEEESK_SL_NS4_8TiledMMAINS4_8MMA_AtomIJNS4_4SM904GMMA27MMA_64x32x16_F32BF16BF16_SSILNSP_5MajorE0ELSR_0ELNSP_7ScaleInE1ELSS_1EEEEEENS4_6LayoutISD_NS5_IJSC_NSA_ILi0EEESW_EEEEENS5_IJNS4_10UnderscoreESZ_SZ_EEEEENS4_13SM90_TMA_LOADENS4_14ComposedLayoutINS4_7SwizzleILi2ELi4ELi3EEENS4_18smem_ptr_flag_bitsILi16EEENSV_INS5_IJNSA_ILi8EEESI_EEENS5_IJSI_SC_EEEEEEEvNS4_8identityENS4_23SM90_TMA_LOAD_MULTICASTES1C_vS1D_EENS_8epilogue10collective6detail29Sm90TmaWarpSpecializedAdapterINS1H_15DefaultEpilogueISK_SL_SL_NS1G_6thread17LinearCombinationISK_Li1EffLNS1L_9ScaleType4KindE0ELNS_15FloatRoundStyleE2ESK_EENS1_15EpilogueDefaultEEEEEvvEEEEvNT_6ParamsE)
        /*0008*/ 	.word	0x000000a8


	//----- nvinfo : EIATTR_FRAME_SIZE
	.align		4
.L_15:
        /*000c*/ 	.byte	0x04, 0x11
        /*000e*/ 	.short	(.L_17 - .L_16)
	.align		4
.L_16:
        /*0010*/ 	.word	index@(_ZN7cutlass13device_kernelINS_4gemm6kernel13GemmUniversalIN4cute5tupleIJiiiiEEENS1_10collective13CollectiveMmaINS1_34MainloopSm90TmaGmmaWarpSpecializedILi8ENS5_IJNS4_1CILi2EEENSA_ILi1EEESC_EEENS1_35KernelTmaWarpSpecializedCooperativeEEENS5_IJNSA_ILi192EEENSA_ILi224EEENSA_ILi32EEEEEENS_10bfloat16_tENS5_IJlSC_lEEESK_SL_NS4_8TiledMMAINS4_8MMA_AtomIJNS4_4SM904GMMA27MMA_64x32x16_F32BF16BF16_SSILNSP_5MajorE0ELSR_0ELNSP_7ScaleInE1ELSS_1EEEEEENS4_6LayoutISD_NS5_IJSC_NSA_ILi0EEESW_EEEEENS5_IJNS4_10UnderscoreESZ_SZ_EEEEENS4_13SM90_TMA_LOADENS4_14ComposedLayoutINS4_7SwizzleILi2ELi4ELi3EEENS4_18smem_ptr_flag_bitsILi16EEENSV_INS5_IJNSA_ILi8EEESI_EEENS5_IJSI_SC_EEEEEEEvNS4_8identityENS4_23SM90_TMA_LOAD_MULTICASTES1C_vS1D_EENS_8epilogue10collective6detail29Sm90TmaWarpSpecializedAdapterINS1H_15DefaultEpilogueISK_SL_SL_NS1G_6thread17LinearCombinationISK_Li1EffLNS1L_9ScaleType4KindE0ELNS_15FloatRoundStyleE2ESK_EENS1_15EpilogueDefaultEEEEEvvEEEEvNT_6ParamsE)
        /*0014*/ 	.word	0x00000170


	//----- nvinfo : EIATTR_MIN_STACK_SIZE
	.align		4
.L_17:
        /*0018*/ 	.byte	0x04, 0x12
        /*001a*/ 	.short	(.L_19 - .L_18)
	.align		4
.L_18:
        /*001c*/ 	.word	index@(_ZN7cutlass13device_kernelINS_4gemm6kernel13GemmUniversalIN4cute5tupleIJiiiiEEENS1_10collective13CollectiveMmaINS1_34MainloopSm90TmaGmmaWarpSpecializedILi8ENS5_IJNS4_1CILi2EEENSA_ILi1EEESC_EEENS1_35KernelTmaWarpSpecializedCooperativeEEENS5_IJNSA_ILi192EEENSA_ILi224EEENSA_ILi32EEEEEENS_10bfloat16_tENS5_IJlSC_lEEESK_SL_NS4_8TiledMMAINS4_8MMA_AtomIJNS4_4SM904GMMA27MMA_64x32x16_F32BF16BF16_SSILNSP_5MajorE0ELSR_0ELNSP_7ScaleInE1ELSS_1EEEEEENS4_6LayoutISD_NS5_IJSC_NSA_ILi0EEESW_EEEEENS5_IJNS4_10UnderscoreESZ_SZ_EEEEENS4_13SM90_TMA_LOADENS4_14ComposedLayoutINS4_7SwizzleILi2ELi4ELi3EEENS4_18smem_ptr_flag_bitsILi16EEENSV_INS5_IJNSA_ILi8EEESI_EEENS5_IJSI_SC_EEEEEEEvNS4_8identityENS4_23SM90_TMA_LOAD_MULTICASTES1C_vS1D_EENS_8epilogue10collective6detail29Sm90TmaWarpSpecializedAdapterINS1H_15DefaultEpilogueISK_SL_SL_NS1G_6thread17LinearCombinationISK_Li1EffLNS1L_9ScaleType4KindE0ELNS_15FloatRoundStyleE2ESK_EENS1_15EpilogueDefaultEEEEEvvEEEEvNT_6ParamsE)
        /*0020*/ 	.word	0x00000170
.L_19:


//--------------------- .nv.compat                --------------------------
	.section	.nv.compat,"",@"SHT_CUDA_COMPAT_INFO"
	.align	4
        /*0000*/ 	.byte	0x02, 0x09, 0x01, 0x00, 0x02, 0x02, 0x04, 0x00, 0x02, 0x05, 0x05, 0x00, 0x03, 0x07, 0x01, 0x01
        /*0010*/ 	.byte	0x02, 0x03, 0x01, 0x00, 0x02, 0x06, 0x01, 0x00, 0x04, 0x0b, 0x08, 0x00, 0x00, 0x00, 0x00, 0x00
        /*0020*/ 	.byte	0x00, 0x00, 0x00, 0x00


//--------------------- .nv.info._ZN7cutlass13device_kernelINS_4gemm6kernel13GemmUniversalIN4cute5tupleIJiiiiEEENS1_10collective13CollectiveMmaINS1_34MainloopSm90TmaGmmaWarpSpecializedILi8ENS5_IJNS4_1CILi2EEENSA_ILi1EEESC_EEENS1_35KernelTmaWarpSpecializedCooperativeEEENS5_IJNSA_ILi192EEENSA_ILi224EEENSA_ILi32EEEEEENS_10bfloat16_tENS5_IJlSC_lEEESK_SL_NS4_8TiledMMAINS4_8MMA_AtomIJNS4_4SM904GMMA27MMA_64x32x16_F32BF16BF16_SSILNSP_5MajorE0ELSR_0ELNSP_7ScaleInE1ELSS_1EEEEEENS4_6LayoutISD_NS5_IJSC_NSA_ILi0EEESW_EEEEENS5_IJNS4_10UnderscoreESZ_SZ_EEEEENS4_13SM90_TMA_LOADENS4_14ComposedLayoutINS4_7SwizzleILi2ELi4ELi3EEENS4_18smem_ptr_flag_bitsILi16EEENSV_INS5_IJNSA_ILi8EEESI_EEENS5_IJSI_SC_EEEEEEEvNS4_8identityENS4_23SM90_TMA_LOAD_MULTICASTES1C_vS1D_EENS_8epilogue10collective6detail29Sm90TmaWarpSpecializedAdapterINS1H_15DefaultEpilogueISK_SL_SL_NS1G_6thread17LinearCombinationISK_Li1EffLNS1L_9ScaleType4KindE0ELNS_15FloatRoundStyleE2ESK_EENS1_15EpilogueDefaultEEEEEvvEEEEvNT_6ParamsE --------------------------
	.section	.nv.info._ZN7cutlass13device_kernelINS_4gemm6kernel13GemmUniversalIN4cute5tupleIJiiiiEEENS1_10collective13CollectiveMmaINS1_34MainloopSm90TmaGmmaWarpSpecializedILi8ENS5_IJNS4_1CILi2EEENSA_ILi1EEESC_EEENS1_35KernelTmaWarpSpecializedCooperativeEEENS5_IJNSA_ILi192EEENSA_ILi224EEENSA_ILi32EEEEEENS_10bfloat16_tENS5_IJlSC_lEEESK_SL_NS4_8TiledMMAINS4_8MMA_AtomIJNS4_4SM904GMMA27MMA_64x32x16_F32BF16BF16_SSILNSP_5MajorE0ELSR_0ELNSP_7ScaleInE1ELSS_1EEEEEENS4_6LayoutISD_NS5_IJSC_NSA_ILi0EEESW_EEEEENS5_IJNS4_10UnderscoreESZ_SZ_EEEEENS4_13SM90_TMA_LOADENS4_14ComposedLayoutINS4_7SwizzleILi2ELi4ELi3EEENS4_18smem_ptr_flag_bitsILi16EEENSV_INS5_IJNSA_ILi8EEESI_EEENS5_IJSI_SC_EEEEEEEvNS4_8identityENS4_23SM90_TMA_LOAD_MULTICASTES1C_vS1D_EENS_8epilogue10collective6detail29Sm90TmaWarpSpecializedAdapterINS1H_15DefaultEpilogueISK_SL_SL_NS1G_6thread17LinearCombinationISK_Li1EffLNS1L_9ScaleType4KindE0ELNS_15FloatRoundStyleE2ESK_EENS1_15EpilogueDefaultEEEEEvvEEEEvNT_6ParamsE,"",@"SHT_CUDA_INFO"
	.sectionflags	@""
	.align	4


	//----- nvinfo : EIATTR_CUDA_API_VERSION
	.align		4
        /*0000*/ 	.byte	0x04, 0x37
        /*0002*/ 	.short	(.L_21 - .L_20)
.L_20:
        /*0004*/ 	.word	0x00000082


	//----- nvinfo : EIATTR_KPARAM_INFO
	.align		4
.L_21:
        /*0008*/ 	.byte	0x04, 0x17
        /*000a*/ 	.short	(.L_23 - .L_22)
.L_22:
        /*000c*/ 	.word	0x00000000
        /*0010*/ 	.short	0x0000
        /*0012*/ 	.short	0x0070
        /*0014*/ 	.byte	0x00, 0xf0, 0x01, 0x10


	//----- nvinfo : EIATTR_SPARSE_MMA_MASK
	.align		4
.L_23:
        /*0018*/ 	.byte	0x03, 0x50
        /*001a*/ 	.short	0x0000


	//----- nvinfo : EIATTR_MAXREG_COUNT
	.align		4
        /*001c*/ 	.byte	0x03, 0x1b
        /*001e*/ 	.short	0x00a8


	//----- nvinfo : EIATTR_NUM_BARRIERS
	.align		4
        /*0020*/ 	.byte	0x02, 0x4c
        /*0022*/ 	.byte	0x01
	.zero		1


	//----- nvinfo : EIATTR_EXTERNS
	.align		4
        /*0024*/ 	.byte	0x04, 0x0f
        /*0026*/ 	.short	(.L_25 - .L_24)


	//   ....[0]....
	.align		4
.L_24:
        /*0028*/ 	.word	index@(__assertfail)


	//----- nvinfo : EIATTR_ANNOTATIONS
	.align		4
.L_25:
        /*002c*/ 	.byte	0x04, 0x55
        /*002e*/ 	.short	(.L_27 - .L_26)


	//   ....[0]....
.L_26:
        /*0030*/ 	.word	0x00000001
        /*0034*/ 	.byte	0xa0, 0x07, 0x00, 0x00, 0x01, 0x00, 0x00, 0x00, 0x90, 0x08, 0x00, 0x00, 0x01, 0x00, 0x00, 0x00
        /* <DEDUP_REMOVED lines=111> */
        /*0734*/ 	.byte	0x20, 0x3a, 0x01, 0x00


	//----- nvinfo : EIATTR_MERCURY_ISA_VERSION
	.align		4
.L_27:
        /*0738*/ 	.byte	0x03, 0x5f
        /*073a*/ 	.short	0x0101


	//----- nvinfo : EIATTR_INT_WARP_WIDE_INSTR_OFFSETS
	.align		4
        /*073c*/ 	.byte	0x04, 0x31
        /*073e*/ 	.short	(.L_29 - .L_28)


	//   ....[0]....
.L_28:
        /*0740*/ 	.word	0x00000530


	//   ....[1]....
        /*0744*/ 	.word	0x00000550


	//   ....[2]....
        /*0748*/ 	.word	0x000006f0


	//----- nvinfo : EIATTR_COOP_GROUP_MASK_REGIDS
	.align		4
.L_29:
        /*074c*/ 	.byte	0x04, 0x29
        /*074e*/ 	.short	(.L_31 - .L_30)


	//   ....[0]....
.L_30:
        /*0750*/ 	.word	0xffffffff


	//   ....[1]....
        /*0754*/ 	.word	0xffffffff


	//   ....[2]....
        /*0758*/ 	.word	0xffffffff


	//   ....[3]....
        /*075c*/ 	.word	0xffffffff


	//   ....[4]....
        /*0760*/ 	.word	0xffffffff


	//   ....[5]....
        /*0764*/ 	.word	0xffffffff


	//----- nvinfo : EIATTR_COOP_GROUP_INSTR_OFFSETS
	.align		4
.L_31:
        /*0768*/ 	.byte	0x04, 0x28
        /*076a*/ 	.short	(.L_33 - .L_32)


	//   ....[0]....
.L_32:
        /*076c*/ 	.word	0x00000070


	//   ....[1]....
        /*0770*/ 	.word	0x00000080


	//   ....[2]....
        /*0774*/ 	.word	0x00000140


	//   ....[3]....
        /*0778*/ 	.word	0x00000390


	//   ....[4]....
        /*077c*/ 	.word	0x000008e0


	//   ....[5]....
        /*0780*/ 	.word	0x000013b0


	//----- nvinfo : EIATTR_REG_RECONFIG
	.align		4
.L_33:
        /*0784*/ 	.byte	0x01, 0x54
	.zero		2


	//----- nvinfo : EIATTR_SYSCALL_OFFSETS
	.align		4
        /*0788*/ 	.byte	0x04, 0x46
        /*078a*/ 	.short	(.L_35 - .L_34)


	//   ....[0]....
.L_34:
        /*078c*/ 	.word	0x00001560


	//----- nvinfo : EIATTR_MBARRIER_INSTR_OFFSETS
	.align		4
.L_35:
        /*0790*/ 	.byte	0x04, 0x39
        /*0792*/ 	.short	(.L_37 - .L_36)


	//   ....[0]....
.L_36:
        /*0794*/ 	.word	0x00000260
        /*0798*/ 	.word	0x000000ff
        /*079c*/ 	.word	0x00000000
        /*07a0*/ 	.short	0x0100
        /*07a2*/ 	.byte	0x08
	.zero		1


	//   ....[1]....
        /*07a4*/ 	.word	0x00000270
        /*07a8*/ 	.word	0x000000ff
        /*07ac*/ 	.word	0x00000040
        /*07b0*/ 	.short	0x0100
        /*07b2*/ 	.byte	0x08
	.zero		1


	//   ....[2]....
        /*07b4*/ 	.word	0x00000280
        /*07b8*/ 	.word	0x000000ff
        /*07bc*/ 	.word	0x00000008
        /*07c0*/ 	.short	0x0100
        /*07c2*/ 	.byte	0x08
	.zero		1


	//   ....[3]....
        /*07c4*/ 	.word	0x00000290
        /*07c8*/ 	.word	0x000000ff
        /*07cc*/ 	.word	0x00000048
        /*07d0*/ 	.short	0x0100
        /*07d2*/ 	.byte	0x08
	.zero		1


	//   ....[4]....
        /*07d4*/ 	.word	0x000002a0
        /*07d8*/ 	.word	0x000000ff
        /*07dc*/ 	.word	0x00000010
        /*07e0*/ 	.short	0x0100
        /*07e2*/ 	.byte	0x08
	.zero		1


	//   ....[5]....
        /*07e4*/ 	.word	0x000002b0
        /*07e8*/ 	.word	0x000000ff
        /*07ec*/ 	.word	0x00000050
        /*07f0*/ 	.short	0x0100
        /*07f2*/ 	.byte	0x08
	.zero		1


	//   ....[6]....
        /*07f4*/ 	.word	0x000002c0
        /*07f8*/ 	.word	0x000000ff
        /*07fc*/ 	.word	0x00000018
        /*0800*/ 	.short	0x0100
        /*0802*/ 	.byte	0x08
	.zero		1


	//   ....[7]....
        /*0804*/ 	.word	0x000002d0
        /*0808*/ 	.word	0x000000ff
        /*080c*/ 	.word	0x00000058
        /*0810*/ 	.short	0x0100
        /*0812*/ 	.byte	0x08
	.zero		1


	//   ....[8]....
        /*0814*/ 	.word	0x000002e0
        /*0818*/ 	.word	0x000000ff
        /*081c*/ 	.word	0x00000020
        /*0820*/ 	.short	0x0100
        /*0822*/ 	.byte	0x08
	.zero		1


	//   ....[9]....
        /*0824*/ 	.word	0x000002f0
        /*0828*/ 	.word	0x000000ff
        /*082c*/ 	.word	0x00000060
        /*0830*/ 	.short	0x0100
        /*0832*/ 	.byte	0x08
	.zero		1


	//   ....[10]....
        /*0834*/ 	.word	0x00000300
        /*0838*/ 	.word	0x000000ff
        /*083c*/ 	.word	0x00000028
        /*0840*/ 	.short	0x0100
        /*0842*/ 	.byte	0x08
	.zero		1


	//   ....[11]....
        /*0844*/ 	.word	0x00000310
        /*0848*/ 	.word	0x000000ff
        /*084c*/ 	.word	0x00000068
        /*0850*/ 	.short	0x0100
        /*0852*/ 	.byte	0x08
	.zero		1


	//   ....[12]....
        /*0854*/ 	.word	0x00000320
        /*0858*/ 	.word	0x000000ff
        /*085c*/ 	.word	0x00000030
        /*0860*/ 	.short	0x0100
        /*0862*/ 	.byte	0x08
	.zero		1


	//   ....[13]....
        /*0864*/ 	.word	0x00000330
        /*0868*/ 	.word	0x000000ff
        /*086c*/ 	.word	0x00000070
        /*0870*/ 	.short	0x0100
        /*0872*/ 	.byte	0x08
	.zero		1


	//   ....[14]....
        /*0874*/ 	.word	0x00000340
        /*0878*/ 	.word	0x000000ff
        /*087c*/ 	.word	0x00000038
        /*0880*/ 	.short	0x0100
        /*0882*/ 	.byte	0x08
	.zero		1


	//   ....[15]....
        /*0884*/ 	.word	0x00000350
        /*0888*/ 	.word	0x000000ff
        /*088c*/ 	.word	0x00000078
        /*0890*/ 	.short	0x0100
        /*0892*/ 	.byte	0x08
	.zero		1


	//   ....[16]....
        /*0894*/ 	.word	0x000007d0
        /*0898*/ 	.word	0x000000ff
        /*089c*/ 	.word	0x00000090
        /*08a0*/ 	.short	0x0100
        /*08a2*/ 	.byte	0x06
	.zero		1


	//   ....[17]....
        /*08a4*/ 	.word	0x00000860
        /*08a8*/ 	.word	0x000000ff
        /*08ac*/ 	.word	0x00000098
        /*08b0*/ 	.short	0x0100
        /*08b2*/ 	.byte	0x06
	.zero		1


	//   ....[18]....
        /*08b4*/ 	.word	0x00001600
        /*08b8*/ 	.word	0x00000003
        /*08bc*/ 	.word	0x00000000
        /*08c0*/ 	.short	0x010a
        /*08c2*/ 	.byte	0x3f
	.zero		1


	//   ....[19]....
        /*08c4*/ 	.word	0x00001640
        /*08c8*/ 	.word	0x00000003
        /*08cc*/ 	.word	0x00000000
        /*08d0*/ 	.short	0x010a
        /*08d2*/ 	.byte	0x3f
	.zero		1


	//   ....[20]....
        /*08d4*/ 	.word	0x00002950
        /*08d8*/ 	.word	0x000000ff
        /*08dc*/ 	.word	0x00000000
        /*08e0*/ 	.short	0x010a
        /*08e2*/ 	.byte	0x07
	.zero		1


	//   ....[21]....
        /*08e4*/ 	.word	0x00002990
        /*08e8*/ 	.word	0x000000ff
        /*08ec*/ 	.word	0x00000000
        /*08f0*/ 	.short	0x010a
        /*08f2*/ 	.byte	0x07
	.zero		1


	//   ....[22]....
        /*08f4*/ 	.word	0x00003e40
        /*08f8*/ 	.word	0x00000005
        /*08fc*/ 	.word	0x00000000
        /*0900*/ 	.short	0x0101
        /*0902*/ 	.byte	0x3f
	.zero		1


	//   ....[23]....
        /*0904*/ 	.word	0x00004040
        /*0908*/ 	.word	0x00000000
        /*090c*/ 	.word	0x00000000
        /*0910*/ 	.short	0x0101
        /*0912*/ 	.byte	0x3f
	.zero		1


	//   ....[24]....
        /*0914*/ 	.word	0x00012f80
        /*0918*/ 	.word	0x0000000f
        /*091c*/ 	.word	0x00000040
        /*0920*/ 	.short	0x010a
        /*0922*/ 	.byte	0x3f
	.zero		1


	//   ....[25]....
        /*0924*/ 	.word	0x00013350
        /*0928*/ 	.word	0x00000003
        /*092c*/ 	.word	0x00000098
        /*0930*/ 	.short	0x0101
        /*0932*/ 	.byte	0x3f
	.zero		1


	//   ....[26]....
        /*0934*/ 	.word	0x00013ae0
        /*0938*/ 	.word	0x00000007
        /*093c*/ 	.word	0x00000000
        /*0940*/ 	.short	0x010a
        /*0942*/ 	.byte	0x3f
	.zero		1


	//   ....[27]....
        /*0944*/ 	.word	0x00013b60
        /*0948*/ 	.word	0x00000009
        /*094c*/ 	.word	0x00000000
        /*0950*/ 	.short	0x010a
        /*0952*/ 	.byte	0x3f
	.zero		1


	//   ....[28]....
        /*0954*/ 	.word	0x00013bf0
        /*0958*/ 	.word	0x00000006
        /*095c*/ 	.word	0x00000000
        /*0960*/ 	.short	0x010a
        /*0962*/ 	.byte	0x3f
	.zero		1


	//   ....[29]....
        /*0964*/ 	.word	0x00013c80
        /*0968*/ 	.word	0x00000009
        /*096c*/ 	.word	0x00000000
        /*0970*/ 	.short	0x010a
        /*0972*/ 	.byte	0x3f
	.zero		1


	//   ....[30]....
        /*0974*/ 	.word	0x00013d10
        /*0978*/ 	.word	0x00000006
        /*097c*/ 	.word	0x00000000
        /*0980*/ 	.short	0x010a
        /*0982*/ 	.byte	0x3f
	.zero		1


	//   ....[31]....
        /*0984*/ 	.word	0x00013da0
        /*0988*/ 	.word	0x00000009
        /*098c*/ 	.word	0x00000000
        /*0990*/ 	.short	0x010a
        /*0992*/ 	.byte	0x3f
	.zero		1


	//   ....[32]....
        /*0994*/ 	.word	0x00013e30
        /*0998*/ 	.word	0x00000006
        /*099c*/ 	.word	0x00000000
        /*09a0*/ 	.short	0x010a
        /*09a2*/ 	.byte	0x3f
	.zero		1


	//   ....[33]....
        /*09a4*/ 	.word	0x00013ec0
        /*09a8*/ 	.word	0x00000003
        /*09ac*/ 	.word	0x00000000
        /*09b0*/ 	.short	0x010a
        /*09b2*/ 	.byte	0x3f
	.zero		1


	//   ....[34]....
        /*09b4*/ 	.word	0x00013f20
        /*09b8*/ 	.word	0x00000003
        /*09bc*/ 	.word	0x00000000
        /*09c0*/ 	.short	0x010a
        /*09c2*/ 	.byte	0x3f
	.zero		1


	//   ....[35]....
        /*09c4*/ 	.word	0x00013f80
        /*09c8*/ 	.word	0x00000007
        /*09cc*/ 	.word	0x00000000
        /*09d0*/ 	.short	0x010a
        /*09d2*/ 	.byte	0x3f
	.zero		1


	//   ....[36]....
        /*09d4*/ 	.word	0x00014050
        /*09d8*/ 	.word	0x0000000f
        /*09dc*/ 	.word	0x00000040
        /*09e0*/ 	.short	0x010a
        /*09e2*/ 	.byte	0x3f
	.zero		1


	//   ....[37]....
        /*09e4*/ 	.word	0x00014120
        /*09e8*/ 	.word	0x00000007
        /*09ec*/ 	.word	0x00000000
        /*09f0*/ 	.short	0x010a
        /*09f2*/ 	.byte	0x3f
	.zero		1


	//   ....[38]....
        /*09f4*/ 	.word	0x00014170
        /*09f8*/ 	.word	0x00000009
        /*09fc*/ 	.word	0x00000000
        /*0a00*/ 	.short	0x010a
        /*0a02*/ 	.byte	0x3f
	.zero		1


	//   ....[39]....
        /*0a04*/ 	.word	0x000141c0
        /*0a08*/ 	.word	0x00000006
        /*0a0c*/ 	.word	0x00000000
        /*0a10*/ 	.short	0x010a
        /*0a12*/ 	.byte	0x3f
	.zero		1


	//   ....[40]....
        /*0a14*/ 	.word	0x00014210
        /*0a18*/ 	.word	0x00000009
        /*0a1c*/ 	.word	0x00000000
        /*0a20*/ 	.short	0x010a
        /*0a22*/ 	.byte	0x3f
	.zero		1


	//   ....[41]....
        /*0a24*/ 	.word	0x00014260
        /*0a28*/ 	.word	0x00000006
        /*0a2c*/ 	.word	0x00000000
        /*0a30*/ 	.short	0x010a
        /*0a32*/ 	.byte	0x3f
	.zero		1


	//   ....[42]....
        /*0a34*/ 	.word	0x000142b0
        /*0a38*/ 	.word	0x00000009
        /*0a3c*/ 	.word	0x00000000
        /*0a40*/ 	.short	0x010a
        /*0a42*/ 	.byte	0x3f
	.zero		1


	//   ....[43]....
        /*0a44*/ 	.word	0x00014300
        /*0a48*/ 	.word	0x00000006
        /*0a4c*/ 	.word	0x00000000
        /*0a50*/ 	.short	0x010a
        /*0a52*/ 	.byte	0x3f
	.zero		1


	//----- nvinfo : EIATTR_NUM_MBARRIERS
	.align		4
.L_37:
        /*0a54*/ 	.byte	0x03, 0x38
        /*0a56*/ 	.short	0x0012


	//----- nvinfo : EIATTR_EXIT_INSTR_OFFSETS
	.align		4
        /*0a58*/ 	.byte	0x04, 0x1c
        /*0a5a*/ 	.short	(.L_39 - .L_38)


	//   ....[0]....
.L_38:
        /*0a5c*/ 	.word	0x00000a80


	//   ....[1]....
        /*0a60*/ 	.word	0x000012d0


	//   ....[2]....
        /*0a64*/ 	.word	0x00012650


	//   ....[3]....
        /*0a68*/ 	.word	0x00012c00


	//   ....[4]....
        /*0a6c*/ 	.word	0x00013f10


	//----- nvinfo : EIATTR_MAX_THREADS
	.align		4
.L_39:
        /*0a70*/ 	.byte	0x04, 0x05
        /*0a72*/ 	.short	(.L_41 - .L_40)
.L_40:
        /*0a74*/ 	.word	0x00000180
        /*0a78*/ 	.word	0x00000001
        /*0a7c*/ 	.word	0x00000001


	//----- nvinfo : EIATTR_CRS_STACK_SIZE
	.align		4
.L_41:
        /*0a80*/ 	.byte	0x04, 0x1e
        /*0a82*/ 	.short	(.L_43 - .L_42)
.L_42:
        /*0a84*/ 	.word	0x00000000


	//----- nvinfo : EIATTR_CBANK_PARAM_SIZE
	.align		4
.L_43:
        /*0a88*/ 	.byte	0x03, 0x19
        /*0a8a*/ 	.short	0x0470


	//----- nvinfo : EIATTR_PARAM_CBANK
	.align		4
        /*0a8c*/ 	.byte	0x04, 0x0a
        /*0a8e*/ 	.short	(.L_45 - .L_44)
	.align		4
.L_44:
        /*0a90*/ 	.word	index@(.nv.constant0._ZN7cutlass13device_kernelINS_4gemm6kernel13GemmUniversalIN4cute5tupleIJiiiiEEENS1_10collective13CollectiveMmaINS1_34MainloopSm90TmaGmmaWarpSpecializedILi8ENS5_IJNS4_1CILi2EEENSA_ILi1EEESC_EEENS1_35KernelTmaWarpSpecializedCooperativeEEENS5_IJNSA_ILi192EEENSA_ILi224EEENSA_ILi32EEEEEENS_10bfloat16_tENS5_IJlSC_lEEESK_SL_NS4_8TiledMMAINS4_8MMA_AtomIJNS4_4SM904GMMA27MMA_64x32x16_F32BF16BF16_SSILNSP_5MajorE0ELSR_0ELNSP_7ScaleInE1ELSS_1EEEEEENS4_6LayoutISD_NS5_IJSC_NSA_ILi0EEESW_EEEEENS5_IJNS4_10UnderscoreESZ_SZ_EEEEENS4_13SM90_TMA_LOADENS4_14ComposedLayoutINS4_7SwizzleILi2ELi4ELi3EEENS4_18smem_ptr_flag_bitsILi16EEENSV_INS5_IJNSA_ILi8EEESI_EEENS5_IJSI_SC_EEEEEEEvNS4_8identityENS4_23SM90_TMA_LOAD_MULTICASTES1C_vS1D_EENS_8epilogue10collective6detail29Sm90TmaWarpSpecializedAdapterINS1H_15DefaultEpilogueISK_SL_SL_NS1G_6thread17LinearCombinationISK_Li1EffLNS1L_9ScaleType4KindE0ELNS_15FloatRoundStyleE2ESK_EENS1_15EpilogueDefaultEEEEEvvEEEEvNT_6ParamsE)
        /*0a94*/ 	.short	0x0210
        /*0a96*/ 	.short	0x0470


	//----- nvinfo : EIATTR_SW_WAR
	.align		4
.L_45:
        /*0a98*/ 	.byte	0x04, 0x36
        /*0a9a*/ 	.short	(.L_47 - .L_46)
.L_46:
        /*0a9c*/ 	.word	0x00000008
.L_47:


//--------------------- .nv.callgraph             --------------------------
	.section	.nv.callgraph,"",@"SHT_CUDA_CALLGRAPH"
	.align	4
	.sectionentsize	8
	.align		4
        /*0000*/ 	.word	0x00000000
	.align		4
        /*0004*/ 	.word	0xffffffff
	.align		4
        /*0008*/ 	.word	index@(_ZN7cutlass13device_kernelINS_4gemm6kernel13GemmUniversalIN4cute5tupleIJiiiiEEENS1_10collective13CollectiveMmaINS1_34MainloopSm90TmaGmmaWarpSpecializedILi8ENS5_IJNS4_1CILi2EEENSA_ILi1EEESC_EEENS1_35KernelTmaWarpSpecializedCooperativeEEENS5_IJNSA_ILi192EEENSA_ILi224EEENSA_ILi32EEEEEENS_10bfloat16_tENS5_IJlSC_lEEESK_SL_NS4_8TiledMMAINS4_8MMA_AtomIJNS4_4SM904GMMA27MMA_64x32x16_F32BF16BF16_SSILNSP_5MajorE0ELSR_0ELNSP_7ScaleInE1ELSS_1EEEEEENS4_6LayoutISD_NS5_IJSC_NSA_ILi0EEESW_EEEEENS5_IJNS4_10UnderscoreESZ_SZ_EEEEENS4_13SM90_TMA_LOADENS4_14ComposedLayoutINS4_7SwizzleILi2ELi4ELi3EEENS4_18smem_ptr_flag_bitsILi16EEENSV_INS5_IJNSA_ILi8EEESI_EEENS5_IJSI_SC_EEEEEEEvNS4_8identityENS4_23SM90_TMA_LOAD_MULTICASTES1C_vS1D_EENS_8epilogue10collective6detail29Sm90TmaWarpSpecializedAdapterINS1H_15DefaultEpilogueISK_SL_SL_NS1G_6thread17LinearCombinationISK_Li1EffLNS1L_9ScaleType4KindE0ELNS_15FloatRoundStyleE2ESK_EENS1_15EpilogueDefaultEEEEEvvEEEEvNT_6ParamsE)
	.align		4
        /*000c*/ 	.word	index@(__assertfail)
	.align		4
        /*0010*/ 	.word	0x00000000
	.align		4
        /*0014*/ 	.word	0xfffffffe
	.align		4
        /*0018*/ 	.word	0x00000000
	.align		4
        /*001c*/ 	.word	0xfffffffd
	.align		4
        /*0020*/ 	.word	0x00000000
	.align		4
        /*0024*/ 	.word	0xfffffffc


//--------------------- .nv.constant4             --------------------------
	.section	.nv.constant4,"a",@progbits
	.align	8
	.align		8
.nv.constant4:
        /*0000*/ 	.dword	__assertfail
	.align		8
        /*0008*/ 	.dword	__unnamed_1
	.align		8
        /*0010*/ 	.dword	_ZN40_INTERNAL_e5db7b8c_4_k_cu_c14e46cf_163134cuda3std3__45__cpo5beginE
	.align		8
        /*0018*/ 	.dword	_ZN40_INTERNAL_e5db7b8c_4_k_cu_c14e46cf_163134cuda3std3__45__cpo3endE
	.align		8
        /*0020*/ 	.dword	_ZN40_INTERNAL_e5db7b8c_4_k_cu_c14e46cf_163134cuda3std3__45__cpo6cbeginE
	.align		8
        /*0028*/ 	.dword	_ZN40_INTERNAL_e5db7b8c_4_k_cu_c14e46cf_163134cuda3std3__45__cpo4cendE
	.align		8
        /*0030*/ 	.dword	_ZN40_INTERNAL_e5db7b8c_4_k_cu_c14e46cf_163134cuda3std3__442_GLOBAL__N__e5db7b8c_4_k_cu_c14e46cf_163136ignoreE
	.align		8
        /*0038*/ 	.dword	_ZN40_INTERNAL_e5db7b8c_4_k_cu_c14e46cf_163134cuda3std3__419piecewise_constructE
	.align		8
        /*0040*/ 	.dword	_ZN40_INTERNAL_e5db7b8c_4_k_cu_c14e46cf_163134cuda3std3__48in_placeE
	.align		8
        /*0048*/ 	.dword	_ZN40_INTERNAL_e5db7b8c_4_k_cu_c14e46cf_163134cuda3std6ranges3__45__cpo4swapE
	.align		8
        /*0050*/ 	.dword	_ZN40_INTERNAL_e5db7b8c_4_k_cu_c14e46cf_163134cuda3std6ranges3__45__cpo9iter_moveE
	.align		8
        /*0058*/ 	.dword	_ZN40_INTERNAL_e5db7b8c_4_k_cu_c14e46cf_163134cute7productE
	.align		8
        /*0060*/ 	.dword	_ZN40_INTERNAL_e5db7b8c_4_k_cu_c14e46cf_163134cute1_E
	.align		8
        /*0068*/ 	.dword	$str$22
	.align		8
        /*0070*/ 	.dword	$str$23


//--------------------- .text._ZN7cutlass13device_kernelINS_4gemm6kernel13GemmUniversalIN4cute5tupleIJiiiiEEENS1_10collective13CollectiveMmaINS1_34MainloopSm90TmaGmmaWarpSpecializedILi8ENS5_IJNS4_1CILi2EEENSA_ILi1EEESC_EEENS1_35KernelTmaWarpSpecializedCooperativeEEENS5_IJNSA_ILi192EEENSA_ILi224EEENSA_ILi32EEEEEENS_10bfloat16_tENS5_IJlSC_lEEESK_SL_NS4_8TiledMMAINS4_8MMA_AtomIJNS4_4SM904GMMA27MMA_64x32x16_F32BF16BF16_SSILNSP_5MajorE0ELSR_0ELNSP_7ScaleInE1ELSS_1EEEEEENS4_6LayoutISD_NS5_IJSC_NSA_ILi0EEESW_EEEEENS5_IJNS4_10UnderscoreESZ_SZ_EEEEENS4_13SM90_TMA_LOADENS4_14ComposedLayoutINS4_7SwizzleILi2ELi4ELi3EEENS4_18smem_ptr_flag_bitsILi16EEENSV_INS5_IJNSA_ILi8EEESI_EEENS5_IJSI_SC_EEEEEEEvNS4_8identityENS4_23SM90_TMA_LOAD_MULTICASTES1C_vS1D_EENS_8epilogue10collective6detail29Sm90TmaWarpSpecializedAdapterINS1H_15DefaultEpilogueISK_SL_SL_NS1G_6thread17LinearCombinationISK_Li1EffLNS1L_9ScaleType4KindE0ELNS_15FloatRoundStyleE2ESK_EENS1_15EpilogueDefaultEEEEEvvEEEEvNT_6ParamsE --------------------------
	.section	.text._ZN7cutlass13device_kernelINS_4gemm6kernel13GemmUniversalIN4cute5tupleIJiiiiEEENS1_10collective13CollectiveMmaINS1_34MainloopSm90TmaGmmaWarpSpecializedILi8ENS5_IJNS4_1CILi2EEENSA_ILi1EEESC_EEENS1_35KernelTmaWarpSpecializedCooperativeEEENS5_IJNSA_ILi192EEENSA_ILi224EEENSA_ILi32EEEEEENS_10bfloat16_tENS5_IJlSC_lEEESK_SL_NS4_8TiledMMAINS4_8MMA_AtomIJNS4_4SM904GMMA27MMA_64x32x16_F32BF16BF16_SSILNSP_5MajorE0ELSR_0ELNSP_7ScaleInE1ELSS_1EEEEEENS4_6LayoutISD_NS5_IJSC_NSA_ILi0EEESW_EEEEENS5_IJNS4_10UnderscoreESZ_SZ_EEEEENS4_13SM90_TMA_LOADENS4_14ComposedLayoutINS4_7SwizzleILi2ELi4ELi3EEENS4_18smem_ptr_flag_bitsILi16EEENSV_INS5_IJNSA_ILi8EEESI_EEENS5_IJSI_SC_EEEEEEEvNS4_8identityENS4_23SM90_TMA_LOAD_MULTICASTES1C_vS1D_EENS_8epilogue10collective6detail29Sm90TmaWarpSpecializedAdapterINS1H_15DefaultEpilogueISK_SL_SL_NS1G_6thread17LinearCombinationISK_Li1EffLNS1L_9ScaleType4KindE0ELNS_15FloatRoundStyleE2ESK_EENS1_15EpilogueDefaultEEEEEvvEEEEvNT_6ParamsE,"ax",@progbits
	.align	128
.text._ZN7cutlass13device_kernelINS_4gemm6kernel13GemmUniversalIN4cute5tupleIJiiiiEEENS1_10collective13CollectiveMmaINS1_34MainloopSm90TmaGmmaWarpSpecializedILi8ENS5_IJNS4_1CILi2EEENSA_ILi1EEESC_EEENS1_35KernelTmaWarpSpecializedCooperativeEEENS5_IJNSA_ILi192EEENSA_ILi224EEENSA_ILi32EEEEEENS_10bfloat16_tENS5_IJlSC_lEEESK_SL_NS4_8TiledMMAINS4_8MMA_AtomIJNS4_4SM904GMMA27MMA_64x32x16_F32BF16BF16_SSILNSP_5MajorE0ELSR_0ELNSP_7ScaleInE1ELSS_1EEEEEENS4_6LayoutISD_NS5_IJSC_NSA_ILi0EEESW_EEEEENS5_IJNS4_10UnderscoreESZ_SZ_EEEEENS4_13SM90_TMA_LOADENS4_14ComposedLayoutINS4_7SwizzleILi2ELi4ELi3EEENS4_18smem_ptr_flag_bitsILi16EEENSV_INS5_IJNSA_ILi8EEESI_EEENS5_IJSI_SC_EEEEEEEvNS4_8identityENS4_23SM90_TMA_LOAD_MULTICASTES1C_vS1D_EENS_8epilogue10collective6detail29Sm90TmaWarpSpecializedAdapterINS1H_15DefaultEpilogueISK_SL_SL_NS1G_6thread17LinearCombinationISK_Li1EffLNS1L_9ScaleType4KindE0ELNS_15FloatRoundStyleE2ESK_EENS1_15EpilogueDefaultEEEEEvvEEEEvNT_6ParamsE:
        .type           _ZN7cutlass13device_kernelINS_4gemm6kernel13GemmUniversalIN4cute5tupleIJiiiiEEENS1_10collective13CollectiveMmaINS1_34MainloopSm90TmaGmmaWarpSpecializedILi8ENS5_IJNS4_1CILi2EEENSA_ILi1EEESC_EEENS1_35KernelTmaWarpSpecializedCooperativeEEENS5_IJNSA_ILi192EEENSA_ILi224EEENSA_ILi32EEEEEENS_10bfloat16_tENS5_IJlSC_lEEESK_SL_NS4_8TiledMMAINS4_8MMA_AtomIJNS4_4SM904GMMA27MMA_64x32x16_F32BF16BF16_SSILNSP_5MajorE0ELSR_0ELNSP_7ScaleInE1ELSS_1EEEEEENS4_6LayoutISD_NS5_IJSC_NSA_ILi0EEESW_EEEEENS5_IJNS4_10UnderscoreESZ_SZ_EEEEENS4_13SM90_TMA_LOADENS4_14ComposedLayoutINS4_7SwizzleILi2ELi4ELi3EEENS4_18smem_ptr_flag_bitsILi16EEENSV_INS5_IJNSA_ILi8EEESI_EEENS5_IJSI_SC_EEEEEEEvNS4_8identityENS4_23SM90_TMA_LOAD_MULTICASTES1C_vS1D_EENS_8epilogue10collective6detail29Sm90TmaWarpSpecializedAdapterINS1H_15DefaultEpilogueISK_SL_SL_NS1G_6thread17LinearCombinationISK_Li1EffLNS1L_9ScaleType4KindE0ELNS_15FloatRoundStyleE2ESK_EENS1_15EpilogueDefaultEEEEEvvEEEEvNT_6ParamsE,@function
        .size           _ZN7cutlass13device_kernelINS_4gemm6kernel13GemmUniversalIN4cute5tupleIJiiiiEEENS1_10collective13CollectiveMmaINS1_34MainloopSm90TmaGmmaWarpSpecializedILi8ENS5_IJNS4_1CILi2EEENSA_ILi1EEESC_EEENS1_35KernelTmaWarpSpecializedCooperativeEEENS5_IJNSA_ILi192EEENSA_ILi224EEENSA_ILi32EEEEEENS_10bfloat16_tENS5_IJlSC_lEEESK_SL_NS4_8TiledMMAINS4_8MMA_AtomIJNS4_4SM904GMMA27MMA_64x32x16_F32BF16BF16_SSILNSP_5MajorE0ELSR_0ELNSP_7ScaleInE1ELSS_1EEEEEENS4_6LayoutISD_NS5_IJSC_NSA_ILi0EEESW_EEEEENS5_IJNS4_10UnderscoreESZ_SZ_EEEEENS4_13SM90_TMA_LOADENS4_14ComposedLayoutINS4_7SwizzleILi2ELi4ELi3EEENS4_18smem_ptr_flag_bitsILi16EEENSV_INS5_IJNSA_ILi8EEESI_EEENS5_IJSI_SC_EEEEEEEvNS4_8identityENS4_23SM90_TMA_LOAD_MULTICASTES1C_vS1D_EENS_8epilogue10collective6detail29Sm90TmaWarpSpecializedAdapterINS1H_15DefaultEpilogueISK_SL_SL_NS1G_6thread17LinearCombinationISK_Li1EffLNS1L_9ScaleType4KindE0ELNS_15FloatRoundStyleE2ESK_EENS1_15EpilogueDefaultEEEEEvvEEEEvNT_6ParamsE,(.L_x_524 - _ZN7cutlass13device_kernelINS_4gemm6kernel13GemmUniversalIN4cute5tupleIJiiiiEEENS1_10collective13CollectiveMmaINS1_34MainloopSm90TmaGmmaWarpSpecializedILi8ENS5_IJNS4_1CILi2EEENSA_ILi1EEESC_EEENS1_35KernelTmaWarpSpecializedCooperativeEEENS5_IJNSA_ILi192EEENSA_ILi224EEENSA_ILi32EEEEEENS_10bfloat16_tENS5_IJlSC_lEEESK_SL_NS4_8TiledMMAINS4_8MMA_AtomIJNS4_4SM904GMMA27MMA_64x32x16_F32BF16BF16_SSILNSP_5MajorE0ELSR_0ELNSP_7ScaleInE1ELSS_1EEEEEENS4_6LayoutISD_NS5_IJSC_NSA_ILi0EEESW_EEEEENS5_IJNS4_10UnderscoreESZ_SZ_EEEEENS4_13SM90_TMA_LOADENS4_14ComposedLayoutINS4_7SwizzleILi2ELi4ELi3EEENS4_18smem_ptr_flag_bitsILi16EEENSV_INS5_IJNSA_ILi8EEESI_EEENS5_IJSI_SC_EEEEEEEvNS4_8identityENS4_23SM90_TMA_LOAD_MULTICASTES1C_vS1D_EENS_8epilogue10collective6detail29Sm90TmaWarpSpecializedAdapterINS1H_15DefaultEpilogueISK_SL_SL_NS1G_6thread17LinearCombinationISK_Li1EffLNS1L_9ScaleType4KindE0ELNS_15FloatRoundStyleE2ESK_EENS1_15EpilogueDefaultEEEEEvvEEEEvNT_6ParamsE)
        .other          _ZN7cutlass13device_kernelINS_4gemm6kernel13GemmUniversalIN4cute5tupleIJiiiiEEENS1_10collective13CollectiveMmaINS1_34MainloopSm90TmaGmmaWarpSpecializedILi8ENS5_IJNS4_1CILi2EEENSA_ILi1EEESC_EEENS1_35KernelTmaWarpSpecializedCooperativeEEENS5_IJNSA_ILi192EEENSA_ILi224EEENSA_ILi32EEEEEENS_10bfloat16_tENS5_IJlSC_lEEESK_SL_NS4_8TiledMMAINS4_8MMA_AtomIJNS4_4SM904GMMA27MMA_64x32x16_F32BF16BF16_SSILNSP_5MajorE0ELSR_0ELNSP_7ScaleInE1ELSS_1EEEEEENS4_6LayoutISD_NS5_IJSC_NSA_ILi0EEESW_EEEEENS5_IJNS4_10UnderscoreESZ_SZ_EEEEENS4_13SM90_TMA_LOADENS4_14ComposedLayoutINS4_7SwizzleILi2ELi4ELi3EEENS4_18smem_ptr_flag_bitsILi16EEENSV_INS5_IJNSA_ILi8EEESI_EEENS5_IJSI_SC_EEEEEEEvNS4_8identityENS4_23SM90_TMA_LOAD_MULTICASTES1C_vS1D_EENS_8epilogue10collective6detail29Sm90TmaWarpSpecializedAdapterINS1H_15DefaultEpilogueISK_SL_SL_NS1G_6thread17LinearCombinationISK_Li1EffLNS1L_9ScaleType4KindE0ELNS_15FloatRoundStyleE2ESK_EENS1_15EpilogueDefaultEEEEEvvEEEEvNT_6ParamsE,@"STO_CUDA_ENTRY STV_DEFAULT"
_ZN7cutlass13device_kernelINS_4gemm6kernel13GemmUniversalIN4cute5tupleIJiiiiEEENS1_10collective13CollectiveMmaINS1_34MainloopSm90TmaGmmaWarpSpecializedILi8ENS5_IJNS4_1CILi2EEENSA_ILi1EEESC_EEENS1_35KernelTmaWarpSpecializedCooperativeEEENS5_IJNSA_ILi192EEENSA_ILi224EEENSA_ILi32EEEEEENS_10bfloat16_tENS5_IJlSC_lEEESK_SL_NS4_8TiledMMAINS4_8MMA_AtomIJNS4_4SM904GMMA27MMA_64x32x16_F32BF16BF16_SSILNSP_5MajorE0ELSR_0ELNSP_7ScaleInE1ELSS_1EEEEEENS4_6LayoutISD_NS5_IJSC_NSA_ILi0EEESW_EEEEENS5_IJNS4_10UnderscoreESZ_SZ_EEEEENS4_13SM90_TMA_LOADENS4_14ComposedLayoutINS4_7SwizzleILi2ELi4ELi3EEENS4_18smem_ptr_flag_bitsILi16EEENSV_INS5_IJNSA_ILi8EEESI_EEENS5_IJSI_SC_EEEEEEEvNS4_8identityENS4_23SM90_TMA_LOAD_MULTICASTES1C_vS1D_EENS_8epilogue10collective6detail29Sm90TmaWarpSpecializedAdapterINS1H_15DefaultEpilogueISK_SL_SL_NS1G_6thread17LinearCombinationISK_Li1EffLNS1L_9ScaleType4KindE0ELNS_15FloatRoundStyleE2ESK_EENS1_15EpilogueDefaultEEEEEvvEEEEvNT_6ParamsE:
[----:B------:R-:W0:Y:S02]  /*0000*/  LDC R1, c[0x0][0x28] ;  /* 0x00000a00ff017b82 */ /* 0x000e240000000800 */
[----:B0-----:R-:W-:Y:S01]  /*0010*/  VIADD R1, R1, 0xfffffe90 ;  /* 0xfffffe9001017836 */ /* 0x001fe20000000000 */
[----:B------:R-:W0:Y:S01]  /*0020*/  S2R R5, SR_TID.X ;  /* 0x0000000000057919 */ /* 0x000e220000002100 */
[----:B------:R-:W-:Y:S01]  /*0030*/  ELECT P0, URZ, PT ;  /* 0x00000000003f782f */ /* 0x000fe20003800000 */
[----:B------:R-:W-:Y:S01]  /*0040*/  BSSY B0, `(.L_x_0) ;  /* 0x000000f000007945 */ /* 0x000fe20003800000 */
[--C-:B0-----:R-:W-:Y:S02]  /*0050*/  SHF.R.U32.HI R0, RZ, 0x5, R5.reuse ;  /* 0x00000005ff007819 */ /* 0x101fe40000011605 */
[----:B------:R-:W-:-:S03]  /*0060*/  SHF.R.U32.HI R2, RZ, 0x7, R5 ;  /* 0x00000007ff027819 */ /* 0x000fc60000011605 */
[----:B------:R-:W0:Y:S04]  /*0070*/  SHFL.IDX PT, R3, R0, RZ, 0x1f ;  /* 0x00001fff00037589 */ /* 0x000e2800000e0000 */
[----:B------:R1:W2:Y:S01]  /*0080*/  SHFL.IDX PT, R6, R2, RZ, 0x1f ;  /* 0x00001fff02067589 */ /* 0x0002a200000e0000 */
[----:B0-----:R-:W-:-:S13]  /*0090*/  ISETP.NE.OR P0, PT, R3, RZ, !P0 ;  /* 0x000000ff0300720c */ /* 0x001fda0004705670 */
[----:B-12---:R-:W-:Y:S05]  /*00a0*/  @P0 BRA `(.L_x_1) ;  /* 0x0000000000200947 */ /* 0x006fea0003800000 */
[----:B------:R-:W-:Y:S02]  /*00b0*/  ULDC.64 UR4, c[0x0][0x198] ;  /* 0x0000660000047ab9 */ /* 0x000fe40000000a00 */
[----:B------:R-:W-:Y:S02]  /*00c0*/  UIADD3 UR6, UP0, UR4, 0xf0, URZ ;  /* 0x000000f004067890 */ /* 0x000fe4000ff1e03f */
[----:B------:R-:W-:Y:S02]  /*00d0*/  UIADD3 UR4, UP1, UR4, 0x1f0, URZ ;  /* 0x000001f004047890 */ /* 0x000fe4000ff3e03f */
[----:B------:R-:W-:Y:S02]  /*00e0*/  UIADD3.X UR7, URZ, UR5, URZ, UP0, !UPT ;  /* 0x000000053f077290 */ /* 0x000fe400087fe43f */
[----:B------:R-:W-:-:S07]  /*00f0*/  UIADD3.X UR5, URZ, UR5, URZ, UP1, !UPT ;  /* 0x000000053f057290 */ /* 0x000fce0008ffe43f */
[----:B------:R0:W-:Y:S02]  /*0100*/  UTMACCTL.PF [UR6] ;  /* 0x00000000060079b9 */ /* 0x0001e40008040000 */
[----:B------:R0:W-:Y:S02]  /*0110*/  UTMACCTL.PF [UR4] ;  /* 0x00000000040079b9 */ /* 0x0001e40008040000 */
[----:B0-----:R-:W-:Y:S01]  /*0120*/  NOP ;  /* 0x0000000000007918 */ /* 0x001fe20000000000 */
.L_x_1:
[----:B------:R-:W-:Y:S05]  /*0130*/  BSYNC B0 ;  /* 0x0000000000007941 */ /* 0x000fea0003800000 */
.L_x_0:
[----:B------:R-:W0:Y:S02]  /*0140*/  SHFL.IDX PT, R4, R0, RZ, 0x1f ;  /* 0x00001fff00047589 */ /* 0x000e2400000e0000 */
[----:B0-----:R-:W-:-:S13]  /*0150*/  ISETP.NE.AND P0, PT, R4, RZ, PT ;  /* 0x000000ff0400720c */ /* 0x001fda0003f05270 */
[----:B------:R-:W-:Y:S05]  /*0160*/  @P0 BRA `(.L_x_2) ;  /* 0x0000000000840947 */ /* 0x000fea0003800000 */
[----:B------:R-:W-:Y:S01]  /*0170*/  ELECT P0, URZ, PT ;  /* 0x00000000003f782f */ /* 0x000fe20003800000 */
[----:B------:R-:W-:-:S12]  /*0180*/  BSSY B0, `(.L_x_2) ;  /* 0x000001f000007945 */ /* 0x000fd80003800000 */
[----:B------:R-:W-:Y:S05]  /*0190*/  @!P0 BRA `(.L_x_3) ;  /* 0x0000000000748947 */ /* 0x000fea0003800000 */
[----:B------:R-:W0:Y:S01]  /*01a0*/  S2UR UR8, SR_CgaCtaId ;  /* 0x00000000000879c3 */ /* 0x000e220000008800 */
[----:B------:R-:W-:Y:S01]  /*01b0*/  UMOV UR4, 0x400 ;  /* 0x0000040000047882 */ /* 0x000fe20000000000 */
[----:B------:R-:W-:Y:S01]  /*01c0*/  UMOV UR5, 0x1 ;  /* 0x0000000100057882 */ /* 0x000fe20000000000 */
[----:B------:R-:W-:Y:S02]  /*01d0*/  UMOV UR6, 0x4 ;  /* 0x0000000400067882 */ /* 0x000fe40000000000 */
[----:B------:R-:W-:-:S04]  /*01e0*/  UIADD3 UR6, -UR6, 0x100000, URZ ;  /* 0x0010000006067890 */ /* 0x000fc8000fffe13f */
[----:B------:R-:W-:Y:S02]  /*01f0*/  USHF.L.U32 UR7, UR6, 0xb, URZ ;  /* 0x0000000b06077899 */ /* 0x000fe4000800063f */
[----:B------:R-:W-:Y:S02]  /*0200*/  USHF.L.U32 UR6, UR6, 0x1, URZ ;  /* 0x0000000106067899 */ /* 0x000fe4000800063f */
[----:B0-----:R-:W-:Y:S02]  /*0210*/  ULEA UR8, UR8, UR4, 0x18 ;  /* 0x0000000408087291 */ /* 0x001fe4000f8ec03f */
[----:B------:R-:W-:-:S04]  /*0220*/  UIADD3 UR4, -UR5, 0x100000, URZ ;  /* 0x0010000005047890 */ /* 0x000fc8000fffe13f */
[----:B------:R-:W-:Y:S02]  /*0230*/  USHF.L.U32 UR5, UR4, 0xb, URZ ;  /* 0x0000000b04057899 */ /* 0x000fe4000800063f */
[----:B------:R-:W-:Y:S01]  /*0240*/  USHF.L.U32 UR4, UR4, 0x1, URZ ;  /* 0x0000000104047899 */ /* 0x000fe2000800063f */
[----:B------:R-:W0:Y:S11]  /*0250*/  FENCE.VIEW.ASYNC.S ;  /* 0x00000000000073c6 */ /* 0x000e360000000000 */
[----:B0-----:R0:W1:Y:S01]  /*0260*/  SYNCS.EXCH.64 URZ, [UR8], UR4 ;  /* 0x00000004083f75b2 */ /* 0x0010620008000100 */
[----:B------:R0:W2:Y:S01]  /*0270*/  SYNCS.EXCH.64 URZ, [UR8+0x40], UR6 ;  /* 0x00004006083f75b2 */ /* 0x0000a20008000100 */
[----:B------:R0:W3:Y:S01]  /*0280*/  SYNCS.EXCH.64 URZ, [UR8+0x8], UR4 ;  /* 0x00000804083f75b2 */ /* 0x0000e20008000100 */
[----:B------:R0:W4:Y:S01]  /*0290*/  SYNCS.EXCH.64 URZ, [UR8+0x48], UR6 ;  /* 0x00004806083f75b2 */ /* 0x0001220008000100 */
[----:B------:R0:W0:Y:S01]  /*02a0*/  SYNCS.EXCH.64 URZ, [UR8+0x10], UR4 ;  /* 0x00001004083f75b2 */ /* 0x0000220008000100 */
        /* <DEDUP_REMOVED lines=11> */
[----:B------:R-:W-:Y:S01]  /*0360*/  NOP ;  /* 0x0000000000007918 */ /* 0x000fe20000000000 */
.L_x_3:
[----:B0-----:R-:W-:Y:S05]  /*0370*/  BSYNC B0 ;  /* 0x0000000000007941 */ /* 0x001fea0003800000 */
.L_x_2:
[----:B------:R-:W-:Y:S01]  /*0380*/  SHF.R.S32.HI R2, RZ, 0x1f, R5 ;  /* 0x0000001fff027819 */ /* 0x000fe20000011405 */
[----:B------:R-:W0:Y:S01]  /*0390*/  SHFL.IDX PT, R0, R0, RZ, 0x1f ;  /* 0x00001fff00007589 */ /* 0x000e2200000e0000 */
[----:B------:R-:W5:Y:S01]  /*03a0*/  S2UR UR8, SR_CTAID.X ;  /* 0x00000000000879c3 */ /* 0x000f620000002500 */
[----:B------:R-:W-:Y:S02]  /*03b0*/  ELECT P0, URZ, PT ;  /* 0x00000000003f782f */ /* 0x000fe40003800000 */
[----:B------:R-:W-:Y:S01]  /*03c0*/  LEA.HI R2, R2, R5, RZ, 0x7 ;  /* 0x0000000502027211 */ /* 0x000fe200078f38ff */
[----:B------:R-:W-:Y:S01]  /*03d0*/  ULDC UR4, c[0x0][0x150] ;  /* 0x0000540000047ab9 */ /* 0x000fe20000000800 */
[----:B------:R-:W-:Y:S01]  /*03e0*/  SHF.R.S32.HI R9, RZ, 0x1f, R4 ;  /* 0x0000001fff097819 */ /* 0x000fe20000011404 */
[----:B------:R-:W-:Y:S01]  /*03f0*/  NOP ;  /* 0x0000000000007918 */ /* 0x000fe20000000000 */
[----:B------:R-:W-:Y:S01]  /*0400*/  LOP3.LUT R2, R2, 0xffffff80, RZ, 0xc0, !PT ;  /* 0xffffff8002027812 */ /* 0x000fe200078ec0ff */
[----:B------:R-:W-:Y:S01]  /*0410*/  NOP ;  /* 0x0000000000007918 */ /* 0x000fe20000000000 */
[----:B------:R-:W-:Y:S01]  /*0420*/  LEA.HI R9, R9, R4, RZ, 0x2 ;  /* 0x0000000409097211 */ /* 0x000fe200078f10ff */
[----:B------:R-:W1:Y:S01]  /*0430*/  LDC R11, c[0x0][0x144] ;  /* 0x00005100ff0b7b82 */ /* 0x000e620000000800 */
[----:B------:R-:W-:Y:S01]  /*0440*/  ISETP.NE.AND P3, PT, R6, RZ, PT ;  /* 0x000000ff0600720c */ /* 0x000fe20003f65270 */
[----:B------:R-:W-:Y:S01]  /*0450*/  IMAD.IADD R7, R5, 0x1, -R2 ;  /* 0x0000000105077824 */ /* 0x000fe200078e0a02 */
[----:B------:R-:W-:Y:S01]  /*0460*/  LOP3.LUT R9, R9, 0x3ffffffc, RZ, 0xc0, !PT ;  /* 0x3ffffffc09097812 */ /* 0x000fe200078ec0ff */
[----:B------:R-:W2:Y:S03]  /*0470*/  S2R R2, SR_CTAID.Y ;  /* 0x0000000000027919 */ /* 0x000ea60000002600 */
[----:B------:R-:W-:Y:S01]  /*0480*/  SHF.R.S32.HI R8, RZ, 0x1f, R7 ;  /* 0x0000001fff087819 */ /* 0x000fe20000011407 */
[----:B------:R-:W-:Y:S01]  /*0490*/  IMAD.IADD R4, R4, 0x1, -R9 ;  /* 0x0000000104047824 */ /* 0x000fe200078e0a09 */
[----:B------:R-:W3:Y:S02]  /*04a0*/  LDC R12, c[0x0][0x140] ;  /* 0x00005000ff0c7b82 */ /* 0x000ee40000000800 */
[----:B------:R-:W-:-:S02]  /*04b0*/  LEA.HI R8, R8, R7, RZ, 0x3 ;  /* 0x0000000708087211 */ /* 0x000fc400078f18ff */
[----:B0-----:R-:W-:Y:S02]  /*04c0*/  ISETP.NE.OR P0, PT, R0, RZ, !P0 ;  /* 0x000000ff0000720c */ /* 0x001fe40004705670 */
[--C-:B------:R-:W-:Y:S02]  /*04d0*/  SHF.R.S32.HI R0, RZ, 0x3, R8.reuse ;  /* 0x00000003ff007819 */ /* 0x100fe40000011408 */
[----:B------:R-:W-:Y:S02]  /*04e0*/  SHF.R.S32.HI R5, RZ, 0x1f, R8 ;  /* 0x0000001fff057819 */ /* 0x000fe40000011408 */
[----:B-----5:R-:W-:Y:S02]  /*04f0*/  I2FP.F32.U32 R8, UR8 ;  /* 0x0000000800087c45 */ /* 0x020fe40008201000 */
[----:B------:R-:W-:-:S03]  /*0500*/  LEA.HI R5, R5, R0, RZ, 0x2 ;  /* 0x0000000005057211 */ /* 0x000fc600078f10ff */
[----:B------:R-:W-:Y:S01]  /*0510*/  FMUL R10, R8, UR4 ;  /* 0x00000004080a7c20 */ /* 0x000fe20008400000 */
[----:B------:R-:W-:Y:S01]  /*0520*/  LOP3.LUT R5, R5, 0xfffffffc, RZ, 0xc0, !PT ;  /* 0xfffffffc05057812 */ /* 0x000fe200078ec0ff */
[----:B------:R-:W-:Y:S01]  /*0530*/  VOTEU.ALL UP0, P0 ;  /* 0x00000000003f7886 */ /* 0x000fe20000000000 */
[----:B------:R-:W-:Y:S01]  /*0540*/  ULDC UR4, c[0x0][0x154] ;  /* 0x0000550000047ab9 */ /* 0x000fe20000000800 */
[----:B------:R-:W-:Y:S02]  /*0550*/  VOTEU.ALL UP1, P0 ;  /* 0x00000000003f7886 */ /* 0x000fe40000020000 */
[----:B------:R-:W0:Y:S01]  /*0560*/  F2I.U32.TRUNC.NTZ R10, R10 ;  /* 0x0000000a000a7305 */ /* 0x000e22000020f000 */
[----:B------:R-:W-:Y:S01]  /*0570*/  IMAD.IADD R5, R0, 0x1, -R5 ;  /* 0x0000000100057824 */ /* 0x000fe200078e0a05 */
[----:B------:R-:W5:Y:S01]  /*0580*/  @!UP0 S2UR UR7, SR_CgaCtaId ;  /* 0x00000000000789c3 */ /* 0x000f620000008800 */
[----:B------:R-:W-:Y:S01]  /*0590*/  @!UP0 UMOV UR6, 0x400 ;  /* 0x0000040000068882 */ /* 0x000fe20000000000 */
[----:B---3--:R-:W-:Y:S01]  /*05a0*/  ISETP.EQ.U32.AND P2, PT, R12, 0x1, PT ;  /* 0x000000010c00780c */ /* 0x008fe20003f42070 */
[----:B------:R-:W-:Y:S01]  /*05b0*/  IMAD R8, R4, 0x4, R5 ;  /* 0x0000000404087824 */ /* 0x000fe200078e0205 */
[----:B--2---:R-:W-:-:S04]  /*05c0*/  I2FP.F32.U32 R4, R2 ;  /* 0x0000000200047245 */ /* 0x004fc80000201000 */
[----:B------:R-:W-:Y:S01]  /*05d0*/  LEA.HI R0, R8, R8, RZ, 0x1 ;  /* 0x0000000808007211 */ /* 0x000fe200078f08ff */
[----:B------:R-:W2:Y:S03]  /*05e0*/  LDC R5, c[0x0][0x148] ;  /* 0x00005200ff057b82 */ /* 0x000ea60000000800 */
[----:B------:R-:W-:Y:S01]  /*05f0*/  LOP3.LUT R9, R0, 0xfffffffe, RZ, 0xc0, !PT ;  /* 0xfffffffe00097812 */ /* 0x000fe200078ec0ff */
[----:B0-----:R-:W-:Y:S02]  /*0600*/  IMAD.MOV R14, RZ, RZ, -R10 ;  /* 0x000000ffff0e7224 */ /* 0x001fe400078e0a0a */
[----:B------:R-:W-:Y:S01]  /*0610*/  FMUL R10, R4, UR4 ;  /* 0x00000004040a7c20 */ /* 0x000fe20008400000 */
[----:B------:R-:W-:Y:S01]  /*0620*/  SHF.R.S32.HI R0, RZ, 0x1f, R3 ;  /* 0x0000001fff007819 */ /* 0x000fe20000011403 */
[----:B------:R-:W-:Y:S01]  /*0630*/  UMOV UR4, 0x20 ;  /* 0x0000002000047882 */ /* 0x000fe20000000000 */
[----:B-1----:R-:W-:Y:S01]  /*0640*/  IMAD R4, R11, R14, UR8 ;  /* 0x000000080b047e24 */ /* 0x002fe2000f8e020e */
[----:B------:R-:W-:-:S04]  /*0650*/  @!UP0 UIADD3 UR4, -UR4, 0x100000, URZ ;  /* 0x0010000004048890 */ /* 0x000fc8000fffe13f */
[----:B------:R-:W-:Y:S02]  /*0660*/  @!UP0 USHF.L.U32 UR5, UR4, 0xb, URZ ;  /* 0x0000000b04058899 */ /* 0x000fe4000800063f */
[----:B------:R-:W-:Y:S01]  /*0670*/  @!UP0 USHF.L.U32 UR4, UR4, 0x1, URZ ;  /* 0x0000000104048899 */ /* 0x000fe2000800063f */
[----:B------:R-:W-:Y:S01]  /*0680*/  IMAD.IADD R9, R8, 0x1, -R9 ;  /* 0x0000000108097824 */ /* 0x000fe200078e0a09 */
[----:B------:R-:W0:Y:S01]  /*0690*/  F2I.U32.TRUNC.NTZ R10, R10 ;  /* 0x0000000a000a7305 */ /* 0x000e22000020f000 */
[----:B------:R-:W-:-:S03]  /*06a0*/  LEA.HI R0, R0, R3, RZ, 0x2 ;  /* 0x0000000300007211 */ /* 0x000fc600078f10ff */
[----:B------:R-:W-:Y:S01]  /*06b0*/  ISETP.NE.AND P4, PT, R9, R4, PT ;  /* 0x000000040900720c */ /* 0x000fe20003f85270 */
[----:B------:R-:W-:Y:S01]  /*06c0*/  IMAD.SHL.U32 R9, R8, 0x4, RZ ;  /* 0x0000000408097824 */ /* 0x000fe200078e00ff */
[----:B------:R-:W-:Y:S01]  /*06d0*/  LOP3.LUT R0, R0, 0xfffffffc, RZ, 0xc0, !PT ;  /* 0xfffffffc00007812 */ /* 0x000fe200078ec0ff */
[----:B-----5:R-:W-:Y:S01]  /*06e0*/  @!UP0 ULEA UR6, UR7, UR6, 0x18 ;  /* 0x0000000607068291 */ /* 0x020fe2000f8ec03f */
[----:B------:R-:W-:Y:S02]  /*06f0*/  VOTEU.ALL UP0, P0 ;  /* 0x00000000003f7886 */ /* 0x000fe40000000000 */
[----:B------:R-:W-:Y:S01]  /*0700*/  LOP3.LUT R13, R8, 0xc, R9, 0x78, !PT ;  /* 0x0000000c080d7812 */ /* 0x000fe200078e7809 */
[----:B------:R-:W-:Y:S01]  /*0710*/  IMAD.IADD R0, R3, 0x1, -R0 ;  /* 0x0000000103007824 */ /* 0x000fe200078e0a00 */
[----:B------:R-:W-:Y:S01]  /*0720*/  LOP3.LUT P0, RZ, R7, 0x7, RZ, 0xc0, !PT ;  /* 0x0000000707ff7812 */ /* 0x000fe2000780c0ff */
[----:B------:R-:W-:Y:S02]  /*0730*/  IMAD.MOV.U32 R7, RZ, RZ, 0x1 ;  /* 0x00000001ff077424 */ /* 0x000fe400078e00ff */
[----:B0-----:R-:W-:Y:S01]  /*0740*/  IMAD.MOV R14, RZ, RZ, -R10 ;  /* 0x000000ffff0e7224 */ /* 0x001fe200078e0a0a */
[----:B------:R-:W-:Y:S01]  /*0750*/  ISETP.NE.AND P1, PT, R0, 0x3, PT ;  /* 0x000000030000780c */ /* 0x000fe20003f25270 */
[----:B------:R-:W-:Y:S01]  /*0760*/  VIADD R10, R6, 0xffffffff ;  /* 0xffffffff060a7836 */ /* 0x000fe20000000000 */
[----:B------:R-:W-:Y:S01]  /*0770*/  @P4 LEA.HI R8, R13, R13, RZ, 0x1 ;  /* 0x0000000d0d084211 */ /* 0x000fe200078f08ff */
[----:B--2---:R-:W-:Y:S01]  /*0780*/  IMAD R9, R5, R14, R2 ;  /* 0x0000000e05097224 */ /* 0x004fe200078e0202 */
[----:B------:R-:W-:Y:S01]  /*0790*/  ISETP.EQ.OR P1, PT, R0, RZ, !P1 ;  /* 0x000000ff0000720c */ /* 0x000fe20004f22670 */
[----:B------:R0:W-:Y:S01]  /*07a0*/  STL [R1+0x84], R13 ;  /* 0x0000840d01007387 */ /* 0x0001e20000100800 */
[----:B------:R-:W-:-:S03]  /*07b0*/  @P4 SHF.R.S32.HI R8, RZ, 0x1, R8 ;  /* 0x00000001ff084819 */ /* 0x000fc60000011408 */
[----:B------:R-:W1:Y:S02]  /*07c0*/  FENCE.VIEW.ASYNC.S ;  /* 0x00000000000073c6 */ /* 0x000e640000000000 */
[----:B-1----:R0:W1:Y:S01]  /*07d0*/  @!UP0 SYNCS.EXCH.64 URZ, [UR6+0x90], UR4 ;  /* 0x00009004063f85b2 */ /* 0x0020620008000100 */
[----:B------:R-:W-:Y:S02]  /*07e0*/  ISETP.LT.U32.AND P0, PT, R13, 0x2, !P0 ;  /* 0x000000020d00780c */ /* 0x000fe40004701070 */
[----:B------:R-:W-:Y:S02]  /*07f0*/  @P4 ISETP.NE.AND P5, PT, R8, R9, PT ;  /* 0x000000090800420c */ /* 0x000fe40003fa5270 */
[----:B------:R-:W-:Y:S02]  /*0800*/  ISETP.EQ.AND P1, PT, R6, RZ, P1 ;  /* 0x000000ff0600720c */ /* 0x000fe40000f22270 */
[----:B------:R-:W-:Y:S02]  /*0810*/  SEL R8, RZ, 0x1, !P0 ;  /* 0x00000001ff087807 */ /* 0x000fe40004000000 */
[----:B------:R-:W-:-:S02]  /*0820*/  @P4 SEL R7, RZ, 0x1, P5 ;  /* 0x00000001ff074807 */ /* 0x000fc40002800000 */
[----:B------:R-:W-:Y:S02]  /*0830*/  ISETP.GE.U32.AND P6, PT, R10, 0x2, PT ;  /* 0x000000020a00780c */ /* 0x000fe40003fc6070 */
[----:B------:R-:W-:Y:S02]  /*0840*/  SEL R6, RZ, 0x1, !P1 ;  /* 0x00000001ff067807 */ /* 0x000fe40004800000 */
[----:B------:R-:W-:Y:S01]  /*0850*/  LOP3.LUT R7, R7, R8, RZ, 0xc0, !PT ;  /* 0x0000000807077212 */ /* 0x000fe200078ec0ff */
[----:B------:R0:W2:Y:S01]  /*0860*/  @!UP1 SYNCS.EXCH.64 URZ, [UR6+0x98], UR4 ;  /* 0x00009804063f95b2 */ /* 0x0000a20008000100 */
[----:B------:R-:W-:Y:S01]  /*0870*/  SEL R6, R6, 0x2, P6 ;  /* 0x0000000206067807 */ /* 0x000fe20003000000 */
[----:B------:R-:W-:Y:S02]  /*0880*/  NOP ;  /* 0x0000000000007918 */ /* 0x000fe40000000000 */
[----:B------:R0:W-:Y:S04]  /*0890*/  STL [R1+0x80], R7 ;  /* 0x0000800701007387 */ /* 0x0001e80000100800 */
[----:B------:R0:W-:Y:S01]  /*08a0*/  STL [R1+0x88], R6 ;  /* 0x0000880601007387 */ /* 0x0001e20000100800 */
[----:B-1----:R-:W-:Y:S05]  /*08b0*/  @!P2 BRA `(.L_x_4) ;  /* 0x000000000008a947 */ /* 0x002fea0003800000 */
[----:B--2-4-:R-:W-:Y:S01]  /*08c0*/  UCGABAR_ARV ;  /* 0x00000000000079c7 */ /* 0x014fe20008000000 */
[----:B------:R-:W-:Y:S05]  /*08d0*/  BRA `(.L_x_5) ;  /* 0x0000000000047947 */ /* 0x000fea0003800000 */
.L_x_4:
[----:B--2-4-:R-:W-:Y:S01]  /*08e0*/  NOP ;  /* 0x0000000000007918 */ /* 0x014fe20000000000 */
.L_x_5:
[----:B0-----:R-:W0:Y:S01]  /*08f0*/  LDC R6, c[0x0][0x65c] ;  /* 0x00019700ff067b82 */ /* 0x001e220000000800 */
[----:B------:R-:W-:Y:S01]  /*0900*/  IMAD.MOV.U32 R7, RZ, RZ, RZ ;  /* 0x000000ffff077224 */ /* 0x000fe200078e00ff */
[----:B------:R-:W-:Y:S02]  /*0910*/  LOP3.LUT R17, R17, 0xfffffff7, RZ, 0xc0, !PT ;  /* 0xfffffff711117812 */ /* 0x000fe400078ec0ff */
[----:B0-----:R-:W-:Y:S01]  /*0920*/  ISETP.NE.AND P1, PT, R6, 0x1, PT ;  /* 0x000000010600780c */ /* 0x001fe20003f25270 */
[----:B------:R-:W-:-:S12]  /*0930*/  IMAD.U32 R6, RZ, RZ, UR8 ;  /* 0x00000008ff067e24 */ /* 0x000fd8000f8e00ff */
[----:B------:R-:W0:Y:S01]  /*0940*/  @P1 LDC R9, c[0x0][0x10] ;  /* 0x00000400ff091b82 */ /* 0x000e220000000800 */
[----:B------:R-:W-:Y:S01]  /*0950*/  @P1 IMAD.MOV.U32 R3, RZ, RZ, RZ ;  /* 0x000000ffff031224 */ /* 0x000fe200078e00ff */
[----:B------:R-:W-:Y:S01]  /*0960*/  @P1 LOP3.LUT R17, R17, 0x8, RZ, 0xfc, !PT ;  /* 0x0000000811111812 */ /* 0x000fe200078efcff */
[----:B------:R-:W-:-:S05]  /*0970*/  @P1 IMAD.MOV.U32 R13, RZ, RZ, RZ ;  /* 0x000000ffff0d1224 */ /* 0x000fca00078e00ff */
[----:B------:R-:W1:Y:S01]  /*0980*/  @!P1 LDC R11, c[0x0][0xc] ;  /* 0x00000300ff0b9b82 */ /* 0x000e620000000800 */
[----:B0-----:R-:W-:-:S04]  /*0990*/  @P1 IMAD.WIDE.U32 R8, R9, UR8, R2 ;  /* 0x0000000809081c25 */ /* 0x001fc8000f8e0002 */
[----:B------:R-:W-:Y:S02]  /*09a0*/  @P1 IMAD.MOV.U32 R15, RZ, RZ, R8 ;  /* 0x000000ffff0f1224 */ /* 0x000fe400078e0008 */
[----:B------:R-:W-:Y:S02]  /*09b0*/  @P1 IMAD.IADD R23, R9, 0x1, R13 ;  /* 0x0000000109171824 */ /* 0x000fe400078e020d */
[----:B-1----:R-:W-:-:S04]  /*09c0*/  @!P1 IMAD.WIDE.U32 R6, R2, R11, R6 ;  /* 0x0000000b02069225 */ /* 0x002fc800078e0006 */
[----:B------:R-:W-:Y:S02]  /*09d0*/  @!P1 IMAD.MOV.U32 R15, RZ, RZ, R6 ;  /* 0x000000ffff0f9224 */ /* 0x000fe400078e0006 */
[----:B------:R-:W-:-:S03]  /*09e0*/  @!P1 IMAD.MOV.U32 R23, RZ, RZ, R7 ;  /* 0x000000ffff179224 */ /* 0x000fc600078e0007 */
[----:B------:R0:W-:Y:S04]  /*09f0*/  STL [R1+0x94], R15 ;  /* 0x0000940f01007387 */ /* 0x0001e80000100800 */
[----:B------:R0:W-:Y:S01]  /*0a00*/  STL [R1+0x90], R23 ;  /* 0x0000901701007387 */ /* 0x0001e20000100800 */
[----:B------:R-:W-:Y:S05]  /*0a10*/  @!P2 BRA `(.L_x_6) ;  /* 0x00000000000ca947 */ /* 0x000fea0003800000 */
[----:B------:R-:W-:Y:S01]  /*0a20*/  UCGABAR_WAIT ;  /* 0x0000000000007dc7 */ /* 0x000fe20008000000 */
[----:B------:R-:W-:Y:S01]  /*0a30*/  CCTL.IVALL ;  /* 0x00000000ff00798f */ /* 0x000fe20002000000 */
[----:B------:R-:W-:Y:S05]  /*0a40*/  BRA `(.L_x_7) ;  /* 0x0000000000047947 */ /* 0x000fea0003800000 */
.L_x_6:
[----:B------:R-:W-:Y:S06]  /*0a50*/  BAR.SYNC.DEFER_BLOCKING 0x0 ;  /* 0x0000000000007b1d */ /* 0x000fec0000010000 */
.L_x_7:
[----:B------:R-:W-:Y:S05]  /*0a60*/  @!P3 BRA `(.L_x_8) ;  /* 0x0000011800fcb947 */ /* 0x000fea0003800000 */
[----:B------:R-:W-:-:S13]  /*0a70*/  ISETP.GT.U32.AND P0, PT, R10, 0x1, PT ;  /* 0x000000010a00780c */ /* 0x000fda0003f04070 */
[----:B------:R-:W-:Y:S05]  /*0a80*/  @P0 EXIT ;  /* 0x000000000000094d */ /* 0x000fea0003800000 */
[----:B------:R-:W-:Y:S01]  /*0a90*/  IMAD.MOV.U32 R6, RZ, RZ, -0x1 ;  /* 0xffffffffff067424 */ /* 0x000fe200078e00ff */
[----:B------:R-:W-:Y:S01]  /*0aa0*/  ULDC.64 UR4, c[0x0][0x650] ;  /* 0x0001940000047ab9 */ /* 0x000fe20000000a00 */
[----:B------:R-:W-:Y:S01]  /*0ab0*/  PRMT R0, RZ, 0x7610, R0 ;  /* 0x00007610ff007816 */ /* 0x000fe20000000000 */
[----:B------:R-:W-:Y:S01]  /*0ac0*/  IMAD.MOV.U32 R18, RZ, RZ, -0x1 ;  /* 0xffffffffff127424 */ /* 0x000fe200078e00ff */
[----:B------:R-:W-:Y:S01]  /*0ad0*/  ISETP.GE.U32.AND P0, PT, R15, UR4, PT ;  /* 0x000000040f007c0c */ /* 0x000fe2000bf06070 */
[----:B------:R1:W-:Y:S01]  /*0ae0*/  STL [R1+0x8c], R6 ;  /* 0x00008c0601007387 */ /* 0x0003e20000100800 */
[----:B------:R-:W-:Y:S02]  /*0af0*/  IMAD.MOV.U32 R22, RZ, RZ, -0x1 ;  /* 0xffffffffff167424 */ /* 0x000fe400078e00ff */
[----:B------:R-:W-:-:S13]  /*0b00*/  ISETP.GE.U32.AND.EX P0, PT, R23, UR5, PT, P0 ;  /* 0x0000000517007c0c */ /* 0x000fda000bf06100 */
[----:B-1----:R-:W-:Y:S05]  /*0b10*/  @P0 BRA `(.L_x_9) ;  /* 0x0000000400340947 */ /* 0x002fea0003800000 */
[----:B------:R-:W1:Y:S01]  /*0b20*/  LDC.64 R18, c[0x0][0x628] ;  /* 0x00018a00ff127b82 */ /* 0x000e620000000a00 */
[----:B------:R-:W-:Y:S02]  /*0b30*/  IMAD.MOV.U32 R6, RZ, RZ, R15 ;  /* 0x000000ffff067224 */ /* 0x000fe400078e000f */
[----:B------:R-:W-:-:S05]  /*0b40*/  IMAD.MOV.U32 R7, RZ, RZ, R23 ;  /* 0x000000ffff077224 */ /* 0x000fca00078e0017 */
[----:B------:R-:W2:Y:S08]  /*0b50*/  LDC R0, c[0x0][0x630] ;  /* 0x00018c00ff007b82 */ /* 0x000eb00000000800 */
[----:B------:R-:W3:Y:S01]  /*0b60*/  LDC.64 R20, c[0x0][0x620] ;  /* 0x00018800ff147b82 */ /* 0x000ee20000000a00 */
[----:B-1----:R-:W-:-:S04]  /*0b70*/  ISETP.NE.U32.AND P0, PT, R18, RZ, PT ;  /* 0x000000ff1200720c */ /* 0x002fc80003f05070 */
[----:B------:R-:W-:-:S13]  /*0b80*/  ISETP.NE.AND.EX P0, PT, R19, RZ, PT, P0 ;  /* 0x000000ff1300720c */ /* 0x000fda0003f05300 */
[----:B--23--:R-:W-:Y:S05]  /*0b90*/  @!P0 BRA `(.L_x_10) ;  /* 0x0000000000288947 */ /* 0x00cfea0003800000 */
[----:B------:R-:W1:Y:S02]  /*0ba0*/  LDC R11, c[0x0][0x634] ;  /* 0x00018d00ff0b7b82 */ /* 0x000e640000000800 */
[----:B-1----:R-:W-:-:S05]  /*0bb0*/  IADD3 R11, P0, R15, R11, RZ ;  /* 0x0000000b0f0b7210 */ /* 0x002fca0007f1e0ff */
[----:B------:R-:W-:-:S04]  /*0bc0*/  IMAD.X R13, RZ, RZ, R23, P0 ;  /* 0x000000ffff0d7224 */ /* 0x000fc800000e0617 */
[----:B------:R-:W-:-:S04]  /*0bd0*/  IMAD.WIDE.U32 R6, R13, R18, RZ ;  /* 0x000000120d067225 */ /* 0x000fc800078e00ff */
[----:B------:R-:W-:-:S04]  /*0be0*/  IMAD.WIDE.U32 R8, P0, R11, R19, R6 ;  /* 0x000000130b087225 */ /* 0x000fc80007800006 */
[----:B------:R-:W-:-:S04]  /*0bf0*/  IMAD.WIDE.U32 R6, R11, R18, RZ ;  /* 0x000000120b067225 */ /* 0x000fc800078e00ff */
[----:B------:R-:W-:Y:S01]  /*0c00*/  IMAD.X R11, RZ, RZ, RZ, P0 ;  /* 0x000000ffff0b7224 */ /* 0x000fe200000e06ff */
[----:B------:R-:W-:Y:S01]  /*0c10*/  IADD3 RZ, P0, R7, R8, RZ ;  /* 0x0000000807ff7210 */ /* 0x000fe20007f1e0ff */
[----:B------:R-:W-:-:S04]  /*0c20*/  IMAD.MOV.U32 R10, RZ, RZ, R9 ;  /* 0x000000ffff0a7224 */ /* 0x000fc800078e0009 */
[----:B------:R-:W-:-:S08]  /*0c30*/  IMAD.WIDE.U32.X R6, R13, R19, R10, P0 ;  /* 0x000000130d067225 */ /* 0x000fd000000e040a */
.L_x_10:
[-CC-:B------:R-:W-:Y:S01]  /*0c40*/  SHF.R.U64 R24, R6, R0.reuse, R7.reuse ;  /* 0x0000000006187219 */ /* 0x180fe20000001207 */
[----:B------:R-:W1:Y:S01]  /*0c50*/  LDC.64 R18, c[0x0][0x640] ;  /* 0x00019000ff127b82 */ /* 0x000e620000000a00 */
[----:B------:R-:W-:Y:S01]  /*0c60*/  SHF.R.U32.HI R0, RZ, R0, R7 ;  /* 0x00000000ff007219 */ /* 0x000fe20000011607 */
[----:B------:R-:W-:Y:S01]  /*0c70*/  IMAD.MOV.U32 R6, RZ, RZ, R15 ;  /* 0x000000ffff067224 */ /* 0x000fe200078e000f */
[----:B------:R-:W-:Y:S01]  /*0c80*/  IADD3 R3, P0, RZ, -R24, RZ ;  /* 0x80000018ff037210 */ /* 0x000fe20007f1e0ff */
[----:B------:R-:W-:-:S04]  /*0c90*/  IMAD R25, R5, R14, R2 ;  /* 0x0000000e05197224 */ /* 0x000fc800078e0202 */
[----:B------:R-:W2:Y:S01]  /*0ca0*/  LDC R8, c[0x0][0x618] ;  /* 0x00018600ff087b82 */ /* 0x000ea20000000800 */
[----:B------:R-:W-:-:S04]  /*0cb0*/  IMAD.X R7, RZ, RZ, ~R0, P0 ;  /* 0x000000ffff077224 */ /* 0x000fc800000e0e00 */
[-C--:B------:R-:W-:Y:S02]  /*0cc0*/  IMAD R0, R7, R20.reuse, RZ ;  /* 0x0000001407007224 */ /* 0x080fe400078e02ff */
[----:B------:R-:W-:Y:S01]  /*0cd0*/  IMAD.MOV.U32 R7, RZ, RZ, R23 ;  /* 0x000000ffff077224 */ /* 0x000fe200078e0017 */
[----:B------:R-:W3:Y:S01]  /*0ce0*/  LDC R12, c[0x0][0x608] ;  /* 0x00018200ff0c7b82 */ /* 0x000ee20000000800 */
[----:B0-----:R-:W-:Y:S02]  /*0cf0*/  IMAD.MOV.U32 R23, RZ, RZ, 0x1 ;  /* 0x00000001ff177424 */ /* 0x001fe400078e00ff */
[----:B------:R-:W-:-:S04]  /*0d00*/  IMAD.WIDE.U32 R6, R3, R20, R6 ;  /* 0x0000001403067225 */ /* 0x000fc800078e0006 */
[----:B------:R-:W-:Y:S01]  /*0d10*/  IMAD R3, R3, R21, R0 ;  /* 0x0000001503037224 */ /* 0x000fe200078e0200 */
[----:B------:R-:W0:Y:S01]  /*0d20*/  LDC R16, c[0x0][0x658] ;  /* 0x00019600ff107b82 */ /* 0x000e220000000800 */
[----:B-1----:R-:W-:Y:S02]  /*0d30*/  ISETP.NE.U32.AND P0, PT, R18, RZ, PT ;  /* 0x000000ff1200720c */ /* 0x002fe40003f05070 */
[----:B------:R-:W-:Y:S02]  /*0d40*/  IMAD.IADD R3, R7, 0x1, R3 ;  /* 0x0000000107037824 */ /* 0x000fe400078e0203 */
[----:B------:R-:W-:Y:S01]  /*0d50*/  ISETP.NE.AND.EX P0, PT, R19, RZ, PT, P0 ;  /* 0x000000ff1300720c */ /* 0x000fe20003f05300 */
[----:B------:R-:W-:Y:S02]  /*0d60*/  IMAD.MOV.U32 R7, RZ, RZ, -0x1 ;  /* 0xffffffffff077424 */ /* 0x000fe400078e00ff */
[----:B------:R-:W1:Y:S01]  /*0d70*/  LDC R13, c[0x0][0x600] ;  /* 0x00018000ff0d7b82 */ /* 0x000e620000000800 */
[----:B--2---:R-:W-:-:S02]  /*0d80*/  SHF.R.U64 R10, R6, R8, R3 ;  /* 0x00000008060a7219 */ /* 0x004fc40000001203 */
[----:B------:R-:W-:-:S05]  /*0d90*/  SHF.R.U32.HI R3, RZ, R8, R3 ;  /* 0x00000008ff037219 */ /* 0x000fca0000011603 */
[----:B------:R-:W2:Y:S01]  /*0da0*/  LDC R15, c[0x0][0x648] ;  /* 0x00019200ff0f7b82 */ /* 0x000ea20000000800 */
[-CC-:B---3--:R-:W-:Y:S02]  /*0db0*/  SHF.R.U64 R22, R10, R12.reuse, R3.reuse ;  /* 0x0000000c0a167219 */ /* 0x188fe40000001203 */
[----:B------:R-:W-:-:S05]  /*0dc0*/  SHF.R.U32.HI R3, RZ, R12, R3 ;  /* 0x0000000cff037219 */ /* 0x000fca0000011603 */
[----:B------:R-:W3:Y:S01]  /*0dd0*/  LDC R21, c[0x0][0x638] ;  /* 0x00018e00ff157b82 */ /* 0x000ee20000000800 */
[-CC-:B0-----:R-:W-:Y:S02]  /*0de0*/  SHF.R.U64 R12, R22, R16.reuse, R3.reuse ;  /* 0x00000010160c7219 */ /* 0x181fe40000001203 */
[-C--:B------:R-:W-:Y:S02]  /*0df0*/  SHF.L.U32 R0, R7, R16.reuse, RZ ;  /* 0x0000001007007219 */ /* 0x080fe400000006ff */
[----:B------:R-:W-:Y:S01]  /*0e00*/  SHF.R.U32.HI R3, RZ, R16, R3 ;  /* 0x00000010ff037219 */ /* 0x000fe20000011603 */
[----:B------:R-:W-:Y:S01]  /*0e10*/  IMAD.MOV.U32 R2, RZ, RZ, R12 ;  /* 0x000000ffff027224 */ /* 0x000fe200078e000c */
[----:B------:R-:W-:Y:S01]  /*0e20*/  LOP3.LUT R5, RZ, R0, RZ, 0x33, !PT ;  /* 0x00000000ff057212 */ /* 0x000fe200078e33ff */
[----:B------:R-:W0:Y:S01]  /*0e30*/  LDC R20, c[0x0][0x610] ;  /* 0x00018400ff147b82 */ /* 0x000e220000000800 */
[----:B------:R-:W-:Y:S05]  /*0e40*/  @!P0 BRA `(.L_x_11) ;  /* 0x0000000000288947 */ /* 0x000fea0003800000 */
[----:B------:R-:W4:Y:S02]  /*0e50*/  LDC R9, c[0x0][0x64c] ;  /* 0x00019300ff097b82 */ /* 0x000f240000000800 */
[----:B----4-:R-:W-:-:S05]  /*0e60*/  IADD3 R9, P0, R12, R9, RZ ;  /* 0x000000090c097210 */ /* 0x010fca0007f1e0ff */
        /* <DEDUP_REMOVED lines=8> */
.L_x_11:
[----:B------:R4:W-:Y:S01]  /*0ef0*/  STL [R1+0x8c], R24 ;  /* 0x00008c1801007387 */ /* 0x0009e20000100800 */
[----:B--2---:R-:W-:Y:S01]  /*0f00*/  SHF.R.U64 R2, R2, R15, R3 ;  /* 0x0000000f02027219 */ /* 0x004fe20000001203 */
[----:B-1----:R-:W-:Y:S01]  /*0f10*/  VIADD R3, R13, 0xffffffff ;  /* 0xffffffff0d037836 */ /* 0x002fe20000000000 */
[----:B------:R-:W-:Y:S02]  /*0f20*/  SHF.L.U32 R0, R23, R16, RZ ;  /* 0x0000001017007219 */ /* 0x000fe400000006ff */
[----:B------:R-:W-:Y:S01]  /*0f30*/  LOP3.LUT R5, R22, R5, RZ, 0xc0, !PT ;  /* 0x0000000516057212 */ /* 0x000fe200078ec0ff */
[----:B------:R-:W-:Y:S01]  /*0f40*/  IMAD.MOV R6, RZ, RZ, -R2 ;  /* 0x000000ffff067224 */ /* 0x000fe200078e0a02 */
[----:B------:R-:W-:Y:S02]  /*0f50*/  SEL R4, R4, R25, !P1 ;  /* 0x0000001904047207 */ /* 0x000fe40004800000 */
[----:B------:R-:W-:Y:S01]  /*0f60*/  LOP3.LUT R3, R10, R3, RZ, 0xc0, !PT ;  /* 0x000000030a037212 */ /* 0x000fe200078ec0ff */
[----:B------:R-:W-:-:S02]  /*0f70*/  IMAD R5, R0, R2, R5 ;  /* 0x0000000200057224 */ /* 0x000fc400078e0205 */
[----:B---3--:R-:W-:Y:S02]  /*0f80*/  IMAD R0, R6, R21, R12 ;  /* 0x0000001506007224 */ /* 0x008fe400078e020c */
[----:B0-----:R-:W-:Y:S02]  /*0f90*/  IMAD R4, R5, R20, R4 ;  /* 0x0000001405047224 */ /* 0x001fe400078e0204 */
[----:B------:R-:W-:Y:S02]  /*0fa0*/  IMAD.MOV.U32 R2, RZ, RZ, 0x1 ;  /* 0x00000001ff027424 */ /* 0x000fe400078e00ff */
[----:B------:R-:W-:-:S03]  /*0fb0*/  IMAD R3, R0, R13, R3 ;  /* 0x0000000d00037224 */ /* 0x000fc600078e0203 */
[----:B------:R-:W-:Y:S02]  /*0fc0*/  PRMT R0, R2, 0x7610, R0 ;  /* 0x0000761002007816 */ /* 0x000fe40000000000 */
[----:B------:R-:W-:Y:S02]  /*0fd0*/  SEL R22, R3, R4, !P1 ;  /* 0x0000000403167207 */ /* 0x000fe40004800000 */
[----:B----4-:R-:W-:-:S07]  /*0fe0*/  SEL R18, R4, R3, !P1 ;  /* 0x0000000304127207 */ /* 0x010fce0004800000 */
.L_x_9:
[----:B------:R-:W-:-:S08]  /*0ff0*/  NOP ;  /* 0x0000000000007918 */ /* 0x000fd00000000000 */
[----:B------:R-:W1:Y:S02]  /*1000*/  USETMAXREG.TRY_ALLOC.CTAPOOL UP0, 0xe8 ;  /* 0x000000e8000079c8 */ /* 0x000e640008000600 */
[----:B-1----:R-:W-:-:S13]  /*1010*/  PLOP3.LUT P0, PT, PT, PT, UP0, 0x80, 0x0 ;  /* 0x000000000000781c */ /* 0x002fda0003f0f008 */
[----:B------:R-:W-:Y:S05]  /*1020*/  @!P0 BRA `(.L_x_9) ;  /* 0xfffffffc00f08947 */ /* 0x000fea000383ffff */
[----:B------:R-:W-:Y:S01]  /*1030*/  ULDC.64 UR4, c[0x0][0x598] ;  /* 0x0001660000047ab9 */ /* 0x000fe20000000a00 */
[----:B------:R-:W-:Y:S01]  /*1040*/  ULDC.64 UR48, c[0x0][0x208] ;  /* 0x0000820000307ab9 */ /* 0x000fe20000000a00 */
[----:B------:R-:W-:-:S04]  /*1050*/  ISETP.NE.U32.AND P0, PT, RZ, UR4, PT ;  /* 0x00000004ff007c0c */ /* 0x000fc8000bf05070 */
[----:B------:R-:W-:-:S13]  /*1060*/  ISETP.NE.AND.EX P0, PT, RZ, UR5, PT, P0 ;  /* 0x00000005ff007c0c */ /* 0x000fda000bf05300 */
[----:B------:R-:W-:Y:S05]  /*1070*/  @!P0 BRA `(.L_x_12) ;  /* 0x00000000001c8947 */ /* 0x000fea0003800000 */
[----:B------:R-:W1:Y:S02]  /*1080*/  LDC.64 R2, c[0x0][0x598] ;  /* 0x00016600ff027b82 */ /* 0x000e640000000a00 */
[----:B-1----:R-:W2:Y:S02]  /*1090*/  LDG.E.64 R2, desc[UR48][R2.64] ;  /* 0x0000003002027981 */ /* 0x002ea4000c1e1b00 */
[----:B--2---:R-:W-:-:S04]  /*10a0*/  ISETP.NE.U32.AND P0, PT, R2, RZ, PT ;  /* 0x000000ff0200720c */ /* 0x004fc80003f05070 */
[----:B------:R-:W-:-:S13]  /*10b0*/  ISETP.NE.AND.EX P0, PT, R3, RZ, PT, P0 ;  /* 0x000000ff0300720c */ /* 0x000fda0003f05300 */
[----:B------:R-:W-:Y:S05]  /*10c0*/  @!P0 BRA `(.L_x_12) ;  /* 0x0000000000088947 */ /* 0x000fea0003800000 */
[----:B------:R1:W5:Y:S01]  /*10d0*/  LD.E R2, desc[UR48][R2.64] ;  /* 0x0000003002027980 */ /* 0x000362000c101900 */
[----:B------:R-:W-:Y:S05]  /*10e0*/  BRA `(.L_x_13) ;  /* 0x0000000000247947 */ /* 0x000fea0003800000 */
.L_x_12:
[----:B------:R-:W-:Y:S02]  /*10f0*/  ULDC.64 UR4, c[0x0][0x588] ;  /* 0x0001620000047ab9 */ /* 0x000fe40000000a00 */
[----:B------:R-:W-:-:S04]  /*1100*/  ISETP.NE.U32.AND P0, PT, RZ, UR4, PT ;  /* 0x00000004ff007c0c */ /* 0x000fc8000bf05070 */
[----:B------:R-:W-:-:S13]  /*1110*/  ISETP.NE.AND.EX P0, PT, RZ, UR5, PT, P0 ;  /* 0x00000005ff007c0c */ /* 0x000fda000bf05300 */
[----:B------:R-:W-:Y:S05]  /*1120*/  @!P0 BRA `(.L_x_14) ;  /* 0x00000000000c8947 */ /* 0x000fea0003800000 */
[----:B------:R-:W1:Y:S02]  /*1130*/  LDC.64 R2, c[0x0][0x588] ;  /* 0x00016200ff027b82 */ /* 0x000e640000000a00 */
[----:B-1----:R2:W5:Y:S01]  /*1140*/  LDG.E R2, desc[UR48][R2.64] ;  /* 0x0000003002027981 */ /* 0x002562000c1e1900 */
[----:B------:R-:W-:Y:S05]  /*1150*/  BRA `(.L_x_13) ;  /* 0x0000000000087947 */ /* 0x000fea0003800000 */
.L_x_14:
[----:B------:R-:W-:Y:S02]  /*1160*/  ULDC UR4, c[0x0][0x580] ;  /* 0x0001600000047ab9 */ /* 0x000fe40000000800 */
[----:B------:R-:W-:-:S07]  /*1170*/  IMAD.U32 R2, RZ, RZ, UR4 ;  /* 0x00000004ff027e24 */ /* 0x000fce000f8e00ff */
.L_x_13:
[----:B------:R-:W-:Y:S02]  /*1180*/  ULDC.64 UR4, c[0x0][0x5a0] ;  /* 0x0001680000047ab9 */ /* 0x000fe40000000a00 */
[----:B------:R-:W-:-:S04]  /*1190*/  ISETP.NE.U32.AND P0, PT, RZ, UR4, PT ;  /* 0x00000004ff007c0c */ /* 0x000fc8000bf05070 */
[----:B------:R-:W-:-:S13]  /*11a0*/  ISETP.NE.AND.EX P0, PT, RZ, UR5, PT, P0 ;  /* 0x00000005ff007c0c */ /* 0x000fda000bf05300 */
[----:B------:R-:W-:Y:S05]  /*11b0*/  @!P0 BRA `(.L_x_15) ;  /* 0x00000000001c8947 */ /* 0x000fea0003800000 */
[----:B------:R-:W3:Y:S02]  /*11c0*/  LDC.64 R4, c[0x0][0x5a0] ;  /* 0x00016800ff047b82 */ /* 0x000ee40000000a00 */
[----:B---3--:R-:W3:Y:S02]  /*11d0*/  LDG.E.64 R4, desc[UR48][R4.64] ;  /* 0x0000003004047981 */ /* 0x008ee4000c1e1b00 */
[----:B---3--:R-:W-:-:S04]  /*11e0*/  ISETP.NE.U32.AND P0, PT, R4, RZ, PT ;  /* 0x000000ff0400720c */ /* 0x008fc80003f05070 */
[----:B------:R-:W-:-:S13]  /*11f0*/  ISETP.NE.AND.EX P0, PT, R5, RZ, PT, P0 ;  /* 0x000000ff0500720c */ /* 0x000fda0003f05300 */
[----:B------:R-:W-:Y:S05]  /*1200*/  @!P0 BRA `(.L_x_15) ;  /* 0x0000000000088947 */ /* 0x000fea0003800000 */
[----:B------:R3:W5:Y:S01]  /*1210*/  LD.E R16, desc[UR48][R4.64] ;  /* 0x0000003004107980 */ /* 0x000762000c101900 */
[----:B------:R-:W-:Y:S05]  /*1220*/  BRA `(.L_x_16) ;  /* 0x0000000000247947 */ /* 0x000fea0003800000 */
.L_x_15:
[----:B------:R-:W-:Y:S02]  /*1230*/  ULDC.64 UR4, c[0x0][0x590] ;  /* 0x0001640000047ab9 */ /* 0x000fe40000000a00 */
[----:B------:R-:W-:-:S04]  /*1240*/  ISETP.NE.U32.AND P0, PT, RZ, UR4, PT ;  /* 0x00000004ff007c0c */ /* 0x000fc8000bf05070 */
[----:B------:R-:W-:-:S13]  /*1250*/  ISETP.NE.AND.EX P0, PT, RZ, UR5, PT, P0 ;  /* 0x00000005ff007c0c */ /* 0x000fda000bf05300 */
[----:B------:R-:W-:Y:S05]  /*1260*/  @!P0 BRA `(.L_x_17) ;  /* 0x00000000000c8947 */ /* 0x000fea0003800000 */
[----:B------:R-:W3:Y:S02]  /*1270*/  LDC.64 R4, c[0x0][0x590] ;  /* 0x00016400ff047b82 */ /* 0x000ee40000000a00 */
[----:B---3--:R4:W5:Y:S01]  /*1280*/  LDG.E R16, desc[UR48][R4.64] ;  /* 0x0000003004107981 */ /* 0x008962000c1e1900 */
[----:B------:R-:W-:Y:S05]  /*1290*/  BRA `(.L_x_16) ;  /* 0x0000000000087947 */ /* 0x000fea0003800000 */
.L_x_17:
[----:B------:R-:W-:Y:S02]  /*12a0*/  ULDC UR4, c[0x0][0x584] ;  /* 0x0001610000047ab9 */ /* 0x000fe40000000800 */
[----:B------:R-:W-:-:S07]  /*12b0*/  IMAD.U32 R16, RZ, RZ, UR4 ;  /* 0x00000004ff107e24 */ /* 0x000fce000f8e00ff */
.L_x_16:
[----:B------:R-:W-:-:S13]  /*12c0*/  LOP3.LUT P0, RZ, R0, 0xff, RZ, 0xc0, !PT ;  /* 0x000000ff00ff7812 */ /* 0x000fda000780c0ff */
[----:B------:R-:W-:Y:S05]  /*12d0*/  @!P0 EXIT ;  /* 0x000000000000894d */ /* 0x000fea0003800000 */
[----:B------:R-:W-:Y:S01]  /*12e0*/  ULDC UR4, c[0x0][0x28c] ;  /* 0x0000a30000047ab9 */ /* 0x000fe20000000800 */
[----:B------:R-:W-:Y:S01]  /*12f0*/  UMOV UR36, URZ ;  /* 0x0000003f00247c82 */ /* 0x000fe20008000000 */
[----:B------:R-:W-:Y:S01]  /*1300*/  UIADD3 UR4, UR4, 0x1f, URZ ;  /* 0x0000001f04047890 */ /* 0x000fe2000fffe03f */
[----:B------:R-:W-:-:S03]  /*1310*/  UMOV UR37, URZ ;  /* 0x0000003f00257c82 */ /* 0x000fc60008000000 */
[----:B------:R-:W-:-:S04]  /*1320*/  USHF.R.S32.HI UR5, URZ, 0x1f, UR4 ;  /* 0x0000001f3f057899 */ /* 0x000fc80008011404 */
[----:B------:R-:W-:-:S04]  /*1330*/  ULEA.HI UR5, UR5, UR4, URZ, 0x5 ;  /* 0x0000000405057291 */ /* 0x000fc8000f8f283f */
[----:B------:R-:W-:-:S12]  /*1340*/  USHF.R.S32.HI UR38, URZ, 0x5, UR5 ;  /* 0x000000053f267899 */ /* 0x000fd80008011405 */
.L_x_481:
[----:B0-----:R-:W0:Y:S01]  /*1350*/  S2R R0, SR_TID.X ;  /* 0x0000000000007919 */ /* 0x001e220000002100 */
[----:B-1----:R-:W1:Y:S01]  /*1360*/  S2UR UR6, SR_CgaCtaId ;  /* 0x00000000000679c3 */ /* 0x002e620000008800 */
[----:B------:R-:W-:Y:S02]  /*1370*/  UMOV UR39, 0x400 ;  /* 0x0000040000277882 */ /* 0x000fe40000000000 */
[----:B-1----:R-:W-:Y:S01]  /*1380*/  ULEA UR39, UR6, UR39, 0x18 ;  /* 0x0000002706277291 */ /* 0x002fe2000f8ec03f */
[----:B0-----:R-:W-:-:S04]  /*1390*/  LOP3.LUT R0, R0, 0x80, RZ, 0xc0, !PT ;  /* 0x0000008000007812 */ /* 0x001fc800078ec0ff */
[----:B------:R-:W-:-:S06]  /*13a0*/  SHF.R.U32.HI R0, RZ, 0x7, R0 ;  /* 0x00000007ff007819 */ /* 0x000fcc0000011600 */
[----:B------:R-:W0:Y:S02]  /*13b0*/  SHFL.IDX PT, R0, R0, RZ, 0x1f ;  /* 0x00001fff00007589 */ /* 0x000e2400000e0000 */
[----:B0-----:R-:W-:-:S13]  /*13c0*/  R2UR UR4, R0 ;  /* 0x00000000000472ca */ /* 0x001fda00000e0000 */
[----:B------:R-:W-:-:S04]  /*13d0*/  ULEA.HI UR5, UR4, UR4, URZ, 0x1 ;  /* 0x0000000404057291 */ /* 0x000fc8000f8f083f */
[----:B------:R-:W-:-:S04]  /*13e0*/  ULOP3.LUT UR5, UR5, 0xffffe, URZ, 0xc0, !UPT ;  /* 0x000ffffe05057892 */ /* 0x000fc8000f8ec03f */
[----:B------:R-:W-:-:S03]  /*13f0*/  UIADD3 UR5, UR4, -UR5, URZ ;  /* 0x8000000504057290 */ /* 0x000fc6000fffe03f */
[----:B------:R-:W-:Y:S01]  /*1400*/  ULDC UR4, c[0x0][0x28c] ;  /* 0x0000a30000047ab9 */ /* 0x000fe20000000800 */
[----:B------:R-:W-:Y:S01]  /*1410*/  ULEA UR5, UR5, UR39, 0xc ;  /* 0x0000002705057291 */ /* 0x000fe2000f8e603f */
[----:B------:R-:W-:-:S03]  /*1420*/  ISETP.LT.AND P0, PT, RZ, UR4, PT ;  /* 0x00000004ff007c0c */ /* 0x000fc6000bf01270 */
[----:B------:R-:W-:-:S04]  /*1430*/  UIADD3 UR5, UR5, 0x180, URZ ;  /* 0x0000018005057890 */ /* 0x000fc8000fffe03f */
[----:B------:R-:W-:-:S04]  /*1440*/  USHF.R.U32.HI UR5, URZ, 0x4, UR5 ;  /* 0x000000043f057899 */ /* 0x000fc80008011605 */
[----:B------:R-:W-:Y:S02]  /*1450*/  ULOP3.LUT UR40, UR5, 0x3fff, URZ, 0xc0, !UPT ;  /* 0x00003fff05287892 */ /* 0x000fe4000f8ec03f */
[----:B--234-:R-:W-:Y:S10]  /*1460*/  @P0 BRA `(.L_x_18) ;  /* 0x0000000000400947 */ /* 0x01cff40003800000 */
[----:B------:R-:W-:Y:S01]  /*1470*/  MOV R0, 0x0 ;  /* 0x0000000000007802 */ /* 0x000fe20000000f00 */
[----:B------:R-:W-:Y:S01]  /*1480*/  ULDC.64 UR4, c[0x4][0x68] ;  /* 0x01001a0000047ab9 */ /* 0x000fe20000000a00 */
[----:B------:R-:W-:Y:S01]  /*1490*/  ULDC.64 UR6, c[0x4][0x8] ;  /* 0x0100020000067ab9 */ /* 0x000fe20000000a00 */
[----:B---34-:R-:W-:Y:S01]  /*14a0*/  IMAD.U32 R4, RZ, RZ, UR4 ;  /* 0x00000004ff047e24 */ /* 0x018fe2000f8e00ff */
[----:B------:R0:W1:Y:S01]  /*14b0*/  LDC.64 R14, c[0x4][R0] ;  /* 0x01000000000e7b82 */ /* 0x0000620000000a00 */
[----:B------:R-:W-:Y:S01]  /*14c0*/  IMAD.U32 R5, RZ, RZ, UR5 ;  /* 0x00000005ff057e24 */ /* 0x000fe2000f8e00ff */
[----:B------:R-:W-:Y:S01]  /*14d0*/  ULDC.64 UR4, c[0x4][0x70] ;  /* 0x01001c0000047ab9 */ /* 0x000fe20000000a00 */
[----:B------:R-:W-:Y:S02]  /*14e0*/  IMAD.U32 R10, RZ, RZ, UR6 ;  /* 0x00000006ff0a7e24 */ /* 0x000fe4000f8e00ff */
[----:B------:R-:W-:Y:S02]  /*14f0*/  IMAD.U32 R6, RZ, RZ, UR4 ;  /* 0x00000004ff067e24 */ /* 0x000fe4000f8e00ff */
[----:B------:R-:W-:-:S02]  /*1500*/  IMAD.U32 R7, RZ, RZ, UR5 ;  /* 0x00000005ff077e24 */ /* 0x000fc4000f8e00ff */
[----:B------:R-:W-:Y:S02]  /*1510*/  IMAD.U32 R11, RZ, RZ, UR7 ;  /* 0x00000007ff0b7e24 */ /* 0x000fe4000f8e00ff */
[----:B------:R-:W-:Y:S02]  /*1520*/  IMAD.MOV.U32 R8, RZ, RZ, 0x1e1 ;  /* 0x000001e1ff087424 */ /* 0x000fe400078e00ff */
[----:B------:R-:W-:Y:S02]  /*1530*/  IMAD.MOV.U32 R12, RZ, RZ, 0x1 ;  /* 0x00000001ff0c7424 */ /* 0x000fe400078e00ff */
[----:B0-----:R-:W-:-:S07]  /*1540*/  IMAD.MOV.U32 R13, RZ, RZ, RZ ;  /* 0x000000ffff0d7224 */ /* 0x001fce00078e00ff */
[----:B------:R-:W-:-:S07]  /*1550*/  LEPC R20, `(.L_x_18) ;  /* 0x000000001014794e */ /* 0x000fce0000000000 */
[----:B-12--5:R-:W-:Y:S05]  /*1560*/  CALL.ABS.NOINC R14 ;  /* 0x000000000e007343 */ /* 0x026fea0003c00000 */
.L_x_18:
[----:B------:R-:W2:Y:S02]  /*1570*/  LDL R19, [R1+0x88] ;  /* 0x0000880001137983 */ /* 0x000ea40000100800 */
[----:B--2---:R-:W-:-:S04]  /*1580*/  LOP3.LUT R0, R19, 0x1, RZ, 0xfc, !PT ;  /* 0x0000000113007812 */ /* 0x004fc800078efcff */
[----:B------:R-:W-:-:S13]  /*1590*/  ISETP.NE.AND P0, PT, R0, 0x3, PT ;  /* 0x000000030000780c */ /* 0x000fda0003f05270 */
[----:B------:R-:W-:Y:S05]  /*15a0*/  @!P0 BRA `(.L_x_19) ;  /* 0x0000000000048947 */ /* 0x000fea0003800000 */
[----:B------:R-:W-:Y:S01]  /*15b0*/  BPT.TRAP 0x1 ;  /* 0x000000040000795c */ /* 0x000fe20000300000 */
.L_x_19:
[----:B------:R-:W-:Y:S02]  /*15c0*/  IMAD.U32 R3, RZ, RZ, UR37 ;  /* 0x00000025ff037e24 */ /* 0x000fe4000f8e00ff */
[----:B------:R-:W-:-:S03]  /*15d0*/  IMAD.U32 R0, RZ, RZ, UR36 ;  /* 0x00000024ff007e24 */ /* 0x000fc6000f8e00ff */
[----:B------:R-:W-:Y:S02]  /*15e0*/  LEA R3, R3, UR39, 0x3 ;  /* 0x0000002703037c11 */ /* 0x000fe4000f8e18ff */
[----:B------:R-:W-:-:S04]  /*15f0*/  SHF.L.U32 R0, R0, 0x1f, RZ ;  /* 0x0000001f00007819 */ /* 0x000fc800000006ff */
[----:B------:R0:W1:Y:S01]  /*1600*/  SYNCS.PHASECHK.TRANS64.TRYWAIT P1, [R3+URZ], R0 ;  /* 0x00000000030075a7 */ /* 0x000062000802017f */
[----:B------:R-:W-:Y:S05]  /*1610*/  @!P0 BRA `(.L_x_20) ;  /* 0x0000000000048947 */ /* 0x000fea0003800000 */
[----:B------:R-:W-:Y:S01]  /*1620*/  BPT.TRAP 0x1 ;  /* 0x000000040000795c */ /* 0x000fe20000300000 */
.L_x_20:
[----:B-1----:R-:W-:Y:S05]  /*1630*/  @P1 BRA `(.L_x_21) ;  /* 0x0000000000081947 */ /* 0x002fea0003800000 */
[----:B------:R-:W1:Y:S02]  /*1640*/  SYNCS.PHASECHK.TRANS64.TRYWAIT P1, [R3+URZ], R0 ;  /* 0x00000000030075a7 */ /* 0x000e64000802017f */
[----:B-1----:R-:W-:Y:S05]  /*1650*/  @!P1 BRA `(.L_x_22) ;  /* 0x0000012800309947 */ /* 0x002fea0003800000 */
.L_x_21:
[----:B------:R-:W-:-:S04]  /*1660*/  UISETP.LT.AND UP0, UPT, UR38, 0x1, UPT ;  /* 0x000000012600788c */ /* 0x000fc8000bf01270 */
[----:B------:R-:W-:-:S06]  /*1670*/  USEL UR4, UR38, 0x1, UP0 ;  /* 0x0000000126047887 */ /* 0x000fcc0008000000 */
[----:B------:R-:W-:Y:S01]  /*1680*/  IMAD.U32 R6, RZ, RZ, UR4 ;  /* 0x00000004ff067e24 */ /* 0x000fe2000f8e00ff */
[----:B------:R-:W-:Y:S05]  /*1690*/  WARPSYNC.ALL ;  /* 0x0000000000007948 */ /* 0x000fea0003800000 */
[----:B------:R-:W-:-:S04]  /*16a0*/  IADD3 R6, -R6, UR38, RZ ;  /* 0x0000002606067c10 */ /* 0x000fc8000fffe1ff */
[----:B------:R-:W-:Y:S01]  /*16b0*/  ISETP.GE.AND P1, PT, R6, 0x1, PT ;  /* 0x000000010600780c */ /* 0x000fe20003f26270 */
[----:B------:R-:W-:Y:S01]  /*16c0*/  UIADD3 UR4, UR39, 0x18180, URZ ;  /* 0x0001818027047890 */ /* 0x000fe2000fffe03f */
[----:B------:R-:W-:Y:S01]  /*16d0*/  WARPGROUP.ARRIVE ;  /* 0x00000000000079c5 */ /* 0x000fe20000000000 */
[----:B------:R-:W-:Y:S01]  /*16e0*/  UMOV UR9, 0x80000020 ;  /* 0x8000002000097882 */ /* 0x000fe20000000000 */
[----:B------:R-:W-:Y:S01]  /*16f0*/  UMOV UR11, 0x80000020 ;  /* 0x80000020000b7882 */ /* 0x000fe20000000000 */
[----:B------:R-:W-:Y:S02]  /*1700*/  USHF.R.U32.HI UR5, URZ, 0x4, UR4 ;  /* 0x000000043f057899 */ /* 0x000fe40008011604 */
[----:B------:R-:W-:Y:S02]  /*1710*/  ULOP3.LUT UR4, UR40, 0x10000, URZ, 0xfc, !UPT ;  /* 0x0001000028047892 */ /* 0x000fe4000f8efc3f */
[----:B------:R-:W-:Y:S02]  /*1720*/  ULOP3.LUT UR5, UR5, 0x3fff, URZ, 0xc0, !UPT ;  /* 0x00003fff05057892 */ /* 0x000fe4000f8ec03f */
[----:B------:R-:W-:-:S02]  /*1730*/  UIMAD UR6, UR37, 0x300, UR4 ;  /* 0x00000300250678a4 */ /* 0x000fc4000f8e0204 */
[----:B------:R-:W-:Y:S01]  /*1740*/  ULOP3.LUT UR5, UR5, 0x10000, URZ, 0xfc, !UPT ;  /* 0x0001000005057892 */ /* 0x000fe2000f8efc3f */
[----:B------:R-:W-:Y:S01]  /*1750*/  UMOV UR17, UR9 ;  /* 0x0000000900117c82 */ /* 0x000fe20008000000 */
[----:B------:R-:W-:Y:S02]  /*1760*/  UMOV UR19, 0x80000020 ;  /* 0x8000002000137882 */ /* 0x000fe40000000000 */
[----:B------:R-:W-:Y:S01]  /*1770*/  UIMAD UR7, UR37, 0x380, UR5 ;  /* 0x00000380250778a4 */ /* 0x000fe2000f8e0205 */
[----:B------:R-:W-:Y:S01]  /*1780*/  UMOV UR8, UR6 ;  /* 0x0000000600087c82 */ /* 0x000fe20008000000 */
[----:B------:R-:W-:Y:S02]  /*1790*/  UMOV UR21, UR9 ;  /* 0x0000000900157c82 */ /* 0x000fe40008000000 */
[----:B------:R-:W-:Y:S01]  /*17a0*/  UIADD3 UR18, UR7, 0x80, URZ ;  /* 0x0000008007127890 */ /* 0x000fe2000fffe03f */
[----:B------:R-:W-:Y:S02]  /*17b0*/  UMOV UR16, UR8 ;  /* 0x0000000800107c82 */ /* 0x000fe40008000000 */
[----:B------:R-:W-:Y:S01]  /*17c0*/  UMOV UR10, UR7 ;  /* 0x00000007000a7c82 */ /* 0x000fe20008000000 */
[----:B------:R-:W-:Y:S01]  /*17d0*/  UIADD3 UR22, UR7, 0x100, URZ ;  /* 0x0000010007167890 */ /* 0x000fe2000fffe03f */
[----:B------:R-:W-:Y:S01]  /*17e0*/  HGMMA.64x32x16.F32.BF16 R24, gdesc[UR8], RZ, !UPT, gsb0 ;  /* 0x00600000081879f0 */ /* 0x000fe2000c0018ff */
[----:B------:R-:W-:Y:S01]  /*17f0*/  UMOV UR20, UR8 ;  /* 0x0000000800147c82 */ /* 0x000fe20008000000 */
[----:B------:R-:W-:Y:S01]  /*1800*/  UMOV UR23, 0x80000020 ;  /* 0x8000002000177882 */ /* 0x000fe20000000000 */
[----:B------:R-:W-:Y:S01]  /*1810*/  UIADD3 UR14, UR7, 0x180, URZ ;  /* 0x00000180070e7890 */ /* 0x000fe2000fffe03f */
[----:B------:R-:W-:Y:S01]  /*1820*/  UMOV UR12, UR8 ;  /* 0x00000008000c7c82 */ /* 0x000fe20008000000 */
        /* <DEDUP_REMOVED lines=10> */
[----:B------:R-:W-:-:S02]  /*18d0*/  UIADD3 UR27, UR6, 0x2, URZ ;  /* 0x00000002061b7890 */ /* 0x000fc4000fffe03f */
[----:B------:R-:W-:Y:S01]  /*18e0*/  UIADD3 UR26, UR7, 0x300, URZ ;  /* 0x00000300071a7890 */ /* 0x000fe2000fffe03f */
[----:B------:R-:W-:Y:S01]  /*18f0*/  UMOV UR24, UR8 ;  /* 0x0000000800187c82 */ /* 0x000fe20008000000 */
[----:B------:R-:W-:Y:S01]  /*1900*/  UMOV UR25, UR9 ;  /* 0x0000000900197c82 */ /* 0x000fe20008000000 */
[----:B------:R-:W-:Y:S02]  /*1910*/  UIADD3 UR40, UR6, 0x200, URZ ;  /* 0x0000020006287890 */ /* 0x000fe4000fffe03f */
[----:B------:R-:W-:Y:S01]  /*1920*/  UMOV UR8, UR27 ;  /* 0x0000001b00087c82 */ /* 0x000fe20008000000 */
[----:B------:R-:W-:Y:S01]  /*1930*/  UMOV UR27, 0x80000020 ;  /* 0x80000020001b7882 */ /* 0x000fe20000000000 */
[----:B------:R-:W-:Y:S01]  /*1940*/  UMOV UR41, 0x80000020 ;  /* 0x8000002000297882 */ /* 0x000fe20000000000 */
[----:B------:R-:W-:Y:S01]  /*1950*/  UMOV UR42, UR26 ;  /* 0x0000001a002a7c82 */ /* 0x000fe20008000000 */
[----:B------:R-:W-:Y:S01]  /*1960*/  UMOV UR43, UR27 ;  /* 0x0000001b002b7c82 */ /* 0x000fe20008000000 */
[----:B------:R-:W-:Y:S01]  /*1970*/  UMOV UR9, 0x80000020 ;  /* 0x8000002000097882 */ /* 0x000fe20000000000 */
[----:B------:R-:W-:Y:S01]  /*1980*/  UIADD3 UR46, UR7, 0x202, URZ ;  /* 0x00000202072e7890 */ /* 0x000fe2000fffe03f */
[----:B------:R-:W-:Y:S01]  /*1990*/  UMOV UR44, UR8 ;  /* 0x00000008002c7c82 */ /* 0x000fe20008000000 */
[----:B------:R-:W-:Y:S01]  /*19a0*/  UMOV UR45, UR9 ;  /* 0x00000009002d7c82 */ /* 0x000fe20008000000 */
[----:B------:R-:W-:-:S02]  /*19b0*/  WARPGROUP.DEPBAR.LE gsb0, 0x0 ;  /* 0x00008000000079c5 */ /* 0x000fc40000010000 */
[----:B------:R-:W-:Y:S01]  /*19c0*/  WARPGROUP.ARRIVE ;  /* 0x00000000000079c5 */ /* 0x000fe20000000000 */
[----:B------:R-:W-:Y:S02]  /*19d0*/  IMAD.MOV.U32 R21, RZ, RZ, R24 ;  /* 0x000000ffff157224 */ /* 0x000fe400078e0018 */
[----:B------:R-:W-:Y:S02]  /*19e0*/  IMAD.MOV.U32 R20, RZ, RZ, R25 ;  /* 0x000000ffff147224 */ /* 0x000fe400078e0019 */
[----:B------:R-:W-:Y:S01]  /*19f0*/  IMAD.MOV.U32 R19, RZ, RZ, R26 ;  /* 0x000000ffff137224 */ /* 0x000fe200078e001a */
[----:B------:R-:W-:Y:S01]  /*1a00*/  HGMMA.64x32x16.F32.BF16 R200, gdesc[UR16], RZ, !UPT, gsb0 ;  /* 0x0060000010c879f0 */ /* 0x000fe2000c0018ff */
[----:B------:R-:W-:Y:S01]  /*1a10*/  IMAD.MOV.U32 R15, RZ, RZ, R27 ;  /* 0x000000ffff0f7224 */ /* 0x000fe200078e001b */
[----:B------:R-:W-:Y:S01]  /*1a20*/  UMOV UR16, UR40 ;  /* 0x0000002800107c82 */ /* 0x000fe20008000000 */
[----:B------:R-:W-:Y:S01]  /*1a30*/  IMAD.MOV.U32 R14, RZ, RZ, R28 ;  /* 0x000000ffff0e7224 */ /* 0x000fe200078e001c */
[----:B------:R-:W-:Y:S01]  /*1a40*/  UMOV UR17, UR41 ;  /* 0x0000002900117c82 */ /* 0x000fe20008000000 */
[----:B------:R-:W-:-:S02]  /*1a50*/  IMAD.MOV.U32 R13, RZ, RZ, R29 ;  /* 0x000000ffff0d7224 */ /* 0x000fc400078e001d */
[----:B------:R-:W-:Y:S02]  /*1a60*/  IMAD.MOV.U32 R12, RZ, RZ, R30 ;  /* 0x000000ffff0c7224 */ /* 0x000fe400078e001e */
[----:B------:R-:W-:Y:S02]  /*1a70*/  IMAD.MOV.U32 R11, RZ, RZ, R31 ;  /* 0x000000ffff0b7224 */ /* 0x000fe400078e001f */
[----:B------:R-:W-:Y:S02]  /*1a80*/  IMAD.MOV.U32 R10, RZ, RZ, R32 ;  /* 0x000000ffff0a7224 */ /* 0x000fe400078e0020 */
[----:B------:R-:W-:Y:S02]  /*1a90*/  IMAD.MOV.U32 R9, RZ, RZ, R33 ;  /* 0x000000ffff097224 */ /* 0x000fe400078e0021 */
[----:B------:R-:W-:Y:S02]  /*1aa0*/  IMAD.MOV.U32 R8, RZ, RZ, R34 ;  /* 0x000000ffff087224 */ /* 0x000fe400078e0022 */
[----:B------:R-:W-:-:S02]  /*1ab0*/  IMAD.MOV.U32 R7, RZ, RZ, R35 ;  /* 0x000000ffff077224 */ /* 0x000fc400078e0023 */
[----:B---34-:R-:W-:Y:S02]  /*1ac0*/  IMAD.MOV.U32 R5, RZ, RZ, R36 ;  /* 0x000000ffff057224 */ /* 0x018fe400078e0024 */
[----:B------:R-:W-:Y:S02]  /*1ad0*/  IMAD.MOV.U32 R4, RZ, RZ, R37 ;  /* 0x000000ffff047224 */ /* 0x000fe400078e0025 */
[----:B01----:R-:W-:Y:S02]  /*1ae0*/  IMAD.MOV.U32 R3, RZ, RZ, R38 ;  /* 0x000000ffff037224 */ /* 0x003fe400078e0026 */
[----:B------:R-:W-:Y:S02]  /*1af0*/  IMAD.MOV.U32 R0, RZ, RZ, R39 ;  /* 0x000000ffff007224 */ /* 0x000fe400078e0027 */
[----:B------:R-:W-:Y:S02]  /*1b00*/  IMAD.MOV.U32 R226, RZ, RZ, R3 ;  /* 0x000000ffffe27224 */ /* 0x000fe400078e0003 */
[----:B------:R-:W-:-:S02]  /*1b10*/  IMAD.MOV.U32 R227, RZ, RZ, R0 ;  /* 0x000000ffffe37224 */ /* 0x000fc400078e0000 */
[----:B------:R-:W-:Y:S02]  /*1b20*/  IMAD.MOV.U32 R224, RZ, RZ, R5 ;  /* 0x000000ffffe07224 */ /* 0x000fe400078e0005 */
[----:B------:R-:W-:Y:S02]  /*1b30*/  IMAD.MOV.U32 R225, RZ, RZ, R4 ;  /* 0x000000ffffe17224 */ /* 0x000fe400078e0004 */
[----:B------:R-:W-:Y:S02]  /*1b40*/  IMAD.MOV.U32 R216, RZ, RZ, R14 ;  /* 0x000000ffffd87224 */ /* 0x000fe400078e000e */
[----:B------:R-:W-:Y:S02]  /*1b50*/  IMAD.MOV.U32 R217, RZ, RZ, R13 ;  /* 0x000000ffffd97224 */ /* 0x000fe400078e000d */
[----:B------:R-:W-:Y:S02]  /*1b60*/  IMAD.MOV.U32 R218, RZ, RZ, R12 ;  /* 0x000000ffffda7224 */ /* 0x000fe400078e000c */
[----:B------:R-:W-:-:S02]  /*1b70*/  IMAD.MOV.U32 R219, RZ, RZ, R11 ;  /* 0x000000ffffdb7224 */ /* 0x000fc400078e000b */
[----:B------:R-:W-:Y:S02]  /*1b80*/  IMAD.MOV.U32 R220, RZ, RZ, R10 ;  /* 0x000000ffffdc7224 */ /* 0x000fe400078e000a */
[----:B------:R-:W-:Y:S02]  /*1b90*/  IMAD.MOV.U32 R221, RZ, RZ, R9 ;  /* 0x000000ffffdd7224 */ /* 0x000fe400078e0009 */
[----:B------:R-:W-:Y:S02]  /*1ba0*/  IMAD.MOV.U32 R222, RZ, RZ, R8 ;  /* 0x000000ffffde7224 */ /* 0x000fe400078e0008 */
[----:B------:R-:W-:Y:S01]  /*1bb0*/  IMAD.MOV.U32 R223, RZ, RZ, R7 ;  /* 0x000000ffffdf7224 */ /* 0x000fe200078e0007 */
[----:B------:R-:W-:Y:S02]  /*1bc0*/  WARPGROUP.DEPBAR.LE gsb0, 0x0 ;  /* 0x00008000000079c5 */ /* 0x000fe40000010000 */
[----:B------:R-:W-:Y:S01]  /*1bd0*/  WARPGROUP.ARRIVE ;  /* 0x00000000000079c5 */ /* 0x000fe20000000000 */
[----:B------:R0:W-:Y:S04]  /*1be0*/  STL.64 [R1+0xb8], R214 ;  /* 0x0000b8d601007387 */ /* 0x0001e80000100a00 */
[----:B------:R1:W-:Y:S01]  /*1bf0*/  STL.64 [R1+0xb0], R212 ;  /* 0x0000b0d401007387 */ /* 0x0003e20000100a00 */
[----:B------:R-:W-:Y:S01]  /*1c00*/  HGMMA.64x32x16.F32.BF16 R168, gdesc[UR20], RZ, !UPT, gsb0 ;  /* 0x0060000014a879f0 */ /* 0x000fe2000c0018ff */
[----:B------:R-:W-:Y:S01]  /*1c10*/  UMOV UR20, UR40 ;  /* 0x0000002800147c82 */ /* 0x000fe20008000000 */
[----:B------:R-:W-:Y:S01]  /*1c20*/  UMOV UR21, UR41 ;  /* 0x0000002900157c82 */ /* 0x000fe20008000000 */
[----:B0-----:R-:W-:-:S02]  /*1c30*/  IMAD.MOV.U32 R214, RZ, RZ, R19 ;  /* 0x000000ffffd67224 */ /* 0x001fc400078e0013 */
[----:B------:R-:W-:Y:S02]  /*1c40*/  IMAD.MOV.U32 R215, RZ, RZ, R15 ;  /* 0x000000ffffd77224 */ /* 0x000fe400078e000f */
[----:B-1----:R-:W-:Y:S02]  /*1c50*/  IMAD.MOV.U32 R212, RZ, RZ, R21 ;  /* 0x000000ffffd47224 */ /* 0x002fe400078e0015 */
[----:B------:R-:W-:Y:S01]  /*1c60*/  IMAD.MOV.U32 R213, RZ, RZ, R20 ;  /* 0x000000ffffd57224 */ /* 0x000fe200078e0014 */
[----:B------:R-:W-:Y:S04]  /*1c70*/  STL.64 [R1+0xf8], R214 ;  /* 0x0000f8d601007387 */ /* 0x000fe80000100a00 */
[----:B------:R-:W-:Y:S04]  /*1c80*/  STL.64 [R1+0xf0], R212 ;  /* 0x0000f0d401007387 */ /* 0x000fe80000100a00 */
[----:B------:R-:W-:Y:S04]  /*1c90*/  STL.64 [R1+0xe8], R210 ;  /* 0x0000e8d201007387 */ /* 0x000fe80000100a00 */
[----:B------:R-:W-:Y:S04]  /*1ca0*/  STL.64 [R1+0xe0], R208 ;  /* 0x0000e0d001007387 */ /* 0x000fe80000100a00 */
[----:B------:R-:W-:Y:S04]  /*1cb0*/  STL.64 [R1+0xd8], R206 ;  /* 0x0000d8ce01007387 */ /* 0x000fe80000100a00 */
[----:B------:R-:W-:Y:S04]  /*1cc0*/  STL.64 [R1+0xd0], R204 ;  /* 0x0000d0cc01007387 */ /* 0x000fe80000100a00 */
[----:B------:R-:W-:Y:S04]  /*1cd0*/  STL.64 [R1+0xc8], R202 ;  /* 0x0000c8ca01007387 */ /* 0x000fe80000100a00 */
[----:B------:R0:W-:Y:S01]  /*1ce0*/  STL.64 [R1+0xc0], R200 ;  /* 0x0000c0c801007387 */ /* 0x0001e20000100a00 */
[----:B------:R-:W-:-:S02]  /*1cf0*/  WARPGROUP.DEPBAR.LE gsb0, 0x0 ;  /* 0x00008000000079c5 */ /* 0x000fc40000010000 */
[----:B------:R-:W-:-:S06]  /*1d00*/  WARPGROUP.ARRIVE ;  /* 0x00000000000079c5 */ /* 0x000fcc0000000000 */
[----:B------:R-:W-:Y:S01]  /*1d10*/  HGMMA.64x32x16.F32.BF16 R136, gdesc[UR12], RZ, !UPT, gsb0 ;  /* 0x006000000c8879f0 */ /* 0x000fe2000c0018ff */
[----:B------:R-:W-:Y:S01]  /*1d20*/  UMOV UR12, UR40 ;  /* 0x00000028000c7c82 */ /* 0x000fe20008000000 */
[----:B------:R-:W-:Y:S01]  /*1d30*/  UMOV UR13, UR41 ;  /* 0x00000029000d7c82 */ /* 0x000fe20008000000 */
[----:B------:R-:W-:Y:S02]  /*1d40*/  WARPGROUP.DEPBAR.LE gsb0, 0x0 ;  /* 0x00008000000079c5 */ /* 0x000fe40000010000 */
        /* <DEDUP_REMOVED lines=12> */
[----:B------:R-:W-:Y:S01]  /*1e10*/  UIADD3 UR26, UR7, 0x82, URZ ;  /* 0x00000082071a7890 */ /* 0x000fe2000fffe03f */
[----:B------:R-:W-:Y:S01]  /*1e20*/  UMOV UR24, UR8 ;  /* 0x0000000800187c82 */ /* 0x000fe20008000000 */
[----:B------:R-:W-:Y:S01]  /*1e30*/  UMOV UR25, UR9 ;  /* 0x0000000900197c82 */ /* 0x000fe20008000000 */
[----:B------:R-:W-:Y:S02]  /*1e40*/  WARPGROUP.DEPBAR.LE gsb0, 0x0 ;  /* 0x00008000000079c5 */ /* 0x000fe40000010000 */
[----:B------:R-:W-:-:S06]  /*1e50*/  WARPGROUP.ARRIVE ;  /* 0x00000000000079c5 */ /* 0x000fcc0000000000 */
[----:B------:R-:W-:Y:S01]  /*1e60*/  HGMMA.64x32x16.F32.BF16 R24, gdesc[UR40], RZ, !UPT, gsb0 ;  /* 0x00600000281879f0 */ /* 0x000fe2000c0018ff */
[----:B------:R-:W-:Y:S01]  /*1e70*/  UMOV UR42, UR10 ;  /* 0x0000000a002a7c82 */ /* 0x000fe20008000000 */
[----:B------:R-:W-:Y:S01]  /*1e80*/  UMOV UR43, UR11 ;  /* 0x0000000b002b7c82 */ /* 0x000fe20008000000 */
[----:B------:R-:W-:Y:S01]  /*1e90*/  UMOV UR11, 0x80000020 ;  /* 0x80000020000b7882 */ /* 0x000fe20000000000 */
[----:B------:R-:W-:Y:S02]  /*1ea0*/  WARPGROUP.DEPBAR.LE gsb0, 0x0 ;  /* 0x00008000000079c5 */ /* 0x000fe40000010000 */
[----:B------:R-:W-:-:S06]  /*1eb0*/  WARPGROUP.ARRIVE ;  /* 0x00000000000079c5 */ /* 0x000fcc0000000000 */
[----:B------:R-:W-:Y:S01]  /*1ec0*/  HGMMA.64x32x16.F32.BF16 R56, gdesc[UR32], RZ, !UPT, gsb0 ;  /* 0x00600000203879f0 */ /* 0x000fe2000c0018ff */
[----:B------:R-:W-:Y:S01]  /*1ed0*/  UMOV UR27, 0x80000020 ;  /* 0x80000020001b7882 */ /* 0x000fe20000000000 */
[----:B------:R-:W-:Y:S01]  /*1ee0*/  UIADD3 UR34, UR7, 0x102, URZ ;  /* 0x0000010207227890 */ /* 0x000fe2000fffe03f */
[----:B------:R-:W-:Y:S01]  /*1ef0*/  UMOV UR32, UR8 ;  /* 0x0000000800207c82 */ /* 0x000fe20008000000 */
[----:B------:R-:W-:Y:S01]  /*1f00*/  UMOV UR33, UR9 ;  /* 0x0000000900217c82 */ /* 0x000fe20008000000 */
[----:B------:R-:W-:Y:S02]  /*1f10*/  WARPGROUP.DEPBAR.LE gsb0, 0x0 ;  /* 0x00008000000079c5 */ /* 0x000fe40000010000 */
[----:B------:R-:W-:-:S06]  /*1f20*/  WARPGROUP.ARRIVE ;  /* 0x00000000000079c5 */ /* 0x000fcc0000000000 */
[----:B------:R-:W-:Y:S01]  /*1f30*/  HGMMA.64x32x16.F32.BF16 R88, gdesc[UR28], RZ, !UPT, gsb0 ;  /* 0x006000001c5879f0 */ /* 0x000fe2000c0018ff */
[----:B------:R-:W-:Y:S01]  /*1f40*/  UMOV UR35, 0x80000020 ;  /* 0x8000002000237882 */ /* 0x000fe20000000000 */
[----:B------:R-:W-:Y:S01]  /*1f50*/  UMOV UR28, UR8 ;  /* 0x00000008001c7c82 */ /* 0x000fe20008000000 */
[----:B------:R-:W-:Y:S01]  /*1f60*/  UMOV UR29, UR9 ;  /* 0x00000009001d7c82 */ /* 0x000fe20008000000 */
[----:B------:R-:W-:Y:S02]  /*1f70*/  WARPGROUP.DEPBAR.LE gsb0, 0x0 ;  /* 0x00008000000079c5 */ /* 0x000fe40000010000 */
[----:B------:R-:W-:-:S06]  /*1f80*/  WARPGROUP.ARRIVE ;  /* 0x00000000000079c5 */ /* 0x000fcc0000000000 */
[----:B------:R-:W-:Y:S01]  /*1f90*/  HGMMA.64x32x16.F32.BF16 R120, gdesc[UR12], RZ, !UPT, gsb0 ;  /* 0x006000000c7879f0 */ /* 0x000fe2000c0018ff */
[----:B------:R-:W-:-:S07]  /*1fa0*/  UIADD3 UR12, UR7, 0x2, URZ ;  /* 0x00000002070c7890 */ /* 0x000fce000fffe03f */
[----:B------:R-:W-:Y:S01]  /*1fb0*/  UMOV UR10, UR12 ;  /* 0x0000000c000a7c82 */ /* 0x000fe20008000000 */
[----:B------:R-:W-:Y:S02]  /*1fc0*/  WARPGROUP.DEPBAR.LE gsb0, 0x0 ;  /* 0x00008000000079c5 */ /* 0x000fe40000010000 */
[----:B------:R-:W-:-:S06]  /*1fd0*/  WARPGROUP.ARRIVE ;  /* 0x00000000000079c5 */ /* 0x000fcc0000000000 */
[----:B------:R-:W-:Y:S03]  /*1fe0*/  HGMMA.64x32x16.F32.BF16 R152, gdesc[UR20], RZ, !UPT, gsb0 ;  /* 0x00600000149879f0 */ /* 0x000fe6000c0018ff */
[----:B------:R-:W-:Y:S02]  /*1ff0*/  WARPGROUP.DEPBAR.LE gsb0, 0x0 ;  /* 0x00008000000079c5 */ /* 0x000fe40000010000 */
[----:B------:R-:W-:-:S06]  /*2000*/  WARPGROUP.ARRIVE ;  /* 0x00000000000079c5 */ /* 0x000fcc0000000000 */
[----:B------:R-:W-:Y:S03]  /*2010*/  HGMMA.64x32x16.F32.BF16 R184, gdesc[UR16], RZ, !UPT, gsb0 ;  /* 0x0060000010b879f0 */ /* 0x000fe6000c0018ff */
[----:B------:R-:W-:Y:S02]  /*2020*/  WARPGROUP.DEPBAR.LE gsb0, 0x0 ;  /* 0x00008000000079c5 */ /* 0x000fe40000010000 */
[----:B0-----:R-:W-:-:S06]  /*2030*/  WARPGROUP.ARRIVE ;  /* 0x00000000000079c5 */ /* 0x001fcc0000000000 */
[----:B------:R-:W-:Y:S03]  /*2040*/  HGMMA.64x32x16.F32.BF16 R200, gdesc[UR40], RZ, !UPT, gsb0 ;  /* 0x0060000028c879f0 */ /* 0x000fe6000c0018ff */
[----:B------:R-:W-:Y:S02]  /*2050*/  WARPGROUP.DEPBAR.LE gsb0, 0x0 ;  /* 0x00008000000079c5 */ /* 0x000fe40000010000 */
[----:B------:R-:W-:Y:S02]  /*2060*/  IMAD.MOV.U32 R3, RZ, RZ, R214 ;  /* 0x000000ffff037224 */ /* 0x000fe400078e00d6 */
[----:B------:R-:W-:Y:S02]  /*2070*/  IMAD.MOV.U32 R0, RZ, RZ, R215 ;  /* 0x000000ffff007224 */ /* 0x000fe400078e00d7 */
[----:B------:R-:W-:Y:S01]  /*2080*/  IMAD.MOV.U32 R5, RZ, RZ, R212 ;  /* 0x000000ffff057224 */ /* 0x000fe200078e00d4 */
[----:B------:R-:W2:Y:S01]  /*2090*/  LDL.LU.64 R214, [R1+0xf8] ;  /* 0x0000f80001d67983 */ /* 0x000ea20000300a00 */
[----:B------:R-:W-:-:S02]  /*20a0*/  IMAD.MOV.U32 R4, RZ, RZ, R213 ;  /* 0x000000ffff047224 */ /* 0x000fc400078e00d5 */
[----:B------:R-:W-:Y:S01]  /*20b0*/  IMAD.MOV.U32 R8, RZ, RZ, R210 ;  /* 0x000000ffff087224 */ /* 0x000fe200078e00d2 */
[----:B------:R-:W2:Y:S01]  /*20c0*/  LDL.LU.64 R212, [R1+0xf0] ;  /* 0x0000f00001d47983 */ /* 0x000ea20000300a00 */
[----:B------:R-:W-:Y:S02]  /*20d0*/  IMAD.MOV.U32 R7, RZ, RZ, R211 ;  /* 0x000000ffff077224 */ /* 0x000fe400078e00d3 */
[----:B------:R-:W-:Y:S01]  /*20e0*/  IMAD.MOV.U32 R10, RZ, RZ, R208 ;  /* 0x000000ffff0a7224 */ /* 0x000fe200078e00d0 */
[----:B------:R-:W3:Y:S01]  /*20f0*/  LDL.LU.64 R210, [R1+0xe8] ;  /* 0x0000e80001d27983 */ /* 0x000ee20000300a00 */
[----:B------:R-:W-:Y:S02]  /*2100*/  IMAD.MOV.U32 R9, RZ, RZ, R209 ;  /* 0x000000ffff097224 */ /* 0x000fe400078e00d1 */
[----:B------:R-:W-:Y:S01]  /*2110*/  IMAD.MOV.U32 R12, RZ, RZ, R206 ;  /* 0x000000ffff0c7224 */ /* 0x000fe200078e00ce */
[----:B------:R-:W3:Y:S01]  /*2120*/  LDL.LU.64 R208, [R1+0xe0] ;  /* 0x0000e00001d07983 */ /* 0x000ee20000300a00 */
[----:B------:R-:W-:-:S02]  /*2130*/  IMAD.MOV.U32 R11, RZ, RZ, R207 ;  /* 0x000000ffff0b7224 */ /* 0x000fc400078e00cf */
[----:B------:R-:W-:Y:S01]  /*2140*/  IMAD.MOV.U32 R14, RZ, RZ, R204 ;  /* 0x000000ffff0e7224 */ /* 0x000fe200078e00cc */
[----:B------:R-:W3:Y:S01]  /*2150*/  LDL.LU.64 R206, [R1+0xd8] ;  /* 0x0000d80001ce7983 */ /* 0x000ee20000300a00 */
[----:B------:R-:W-:Y:S02]  /*2160*/  IMAD.MOV.U32 R13, RZ, RZ, R205 ;  /* 0x000000ffff0d7224 */ /* 0x000fe400078e00cd */
[----:B------:R-:W-:Y:S01]  /*2170*/  IMAD.MOV.U32 R19, RZ, RZ, R202 ;  /* 0x000000ffff137224 */ /* 0x000fe200078e00ca */
[----:B------:R-:W3:Y:S01]  /*2180*/  LDL.LU.64 R204, [R1+0xd0] ;  /* 0x0000d00001cc7983 */ /* 0x000ee20000300a00 */
[----:B------:R-:W-:Y:S02]  /*2190*/  IMAD.MOV.U32 R15, RZ, RZ, R203 ;  /* 0x000000ffff0f7224 */ /* 0x000fe400078e00cb */
[----:B------:R-:W-:Y:S01]  /*21a0*/  IMAD.MOV.U32 R21, RZ, RZ, R200 ;  /* 0x000000ffff157224 */ /* 0x000fe200078e00c8 */
[----:B------:R-:W3:Y:S01]  /*21b0*/  LDL.LU.64 R202, [R1+0xc8] ;  /* 0x0000c80001ca7983 */ /* 0x000ee20000300a00 */
[----:B------:R-:W-:-:S03]  /*21c0*/  IMAD.MOV.U32 R20, RZ, RZ, R201 ;  /* 0x000000ffff147224 */ /* 0x000fc600078e00c9 */
[----:B------:R-:W3:Y:S01]  /*21d0*/  LDL.LU.64 R200, [R1+0xc0] ;  /* 0x0000c00001c87983 */ /* 0x000ee20000300a00 */
[----:B--2---:R-:W-:-:S06]  /*21e0*/  WARPGROUP.ARRIVE ;  /* 0x00000000000079c5 */ /* 0x004fcc0000000000 */
[----:B------:R-:W-:Y:S03]  /*21f0*/  HGMMA.64x32x16.F32.BF16 R212, gdesc[UR8], R212, gsb0 ;  /* 0x0060000008d479f0 */ /* 0x000fe600080018d4 */
[----:B------:R-:W-:Y:S02]  /*2200*/  WARPGROUP.DEPBAR.LE gsb0, 0x0 ;  /* 0x00008000000079c5 */ /* 0x000fe40000010000 */
[----:B------:R-:W-:Y:S04]  /*2210*/  STL.64 [R1+0x40], R212 ;  /* 0x000040d401007387 */ /* 0x000fe80000100a00 */
[----:B------:R0:W-:Y:S04]  /*2220*/  STL.64 [R1+0x48], R214 ;  /* 0x000048d601007387 */ /* 0x0001e80000100a00 */
[----:B------:R1:W-:Y:S04]  /*2230*/  STL.64 [R1+0x50], R216 ;  /* 0x000050d801007387 */ /* 0x0003e80000100a00 */
[----:B------:R2:W-:Y:S04]  /*2240*/  STL.64 [R1+0x58], R218 ;  /* 0x000058da01007387 */ /* 0x0005e80000100a00 */
[----:B------:R4:W-:Y:S04]  /*2250*/  STL.64 [R1+0x60], R220 ;  /* 0x000060dc01007387 */ /* 0x0009e80000100a00 */
[----:B------:R-:W-:Y:S04]  /*2260*/  STL.64 [R1+0x68], R222 ;  /* 0x000068de01007387 */ /* 0x000fe80000100a00 */
[----:B------:R-:W-:Y:S04]  /*2270*/  STL.64 [R1+0x70], R224 ;  /* 0x000070e001007387 */ /* 0x000fe80000100a00 */
[----:B------:R-:W-:Y:S04]  /*2280*/  STL.64 [R1+0x78], R226 ;  /* 0x000078e201007387 */ /* 0x000fe80000100a00 */
[----:B0-----:R-:W3:Y:S04]  /*2290*/  LDL.LU.64 R214, [R1+0xb8] ;  /* 0x0000b80001d67983 */ /* 0x001ee80000300a00 */
[----:B------:R-:W3:Y:S01]  /*22a0*/  LDL.LU.64 R212, [R1+0xb0] ;  /* 0x0000b00001d47983 */ /* 0x000ee20000300a00 */
[----:B------:R-:W-:Y:S01]  /*22b0*/  UIADD3 UR30, UR7, 0x182, URZ ;  /* 0x00000182071e7890 */ /* 0x000fe2000fffe03f */
[----:B------:R-:W-:Y:S01]  /*22c0*/  UMOV UR31, 0x80000020 ;  /* 0x80000020001f7882 */ /* 0x000fe20000000000 */
[----:B------:R-:W-:Y:S01]  /*22d0*/  UMOV UR47, 0x80000020 ;  /* 0x80000020002f7882 */ /* 0x000fe20000000000 */
[----:B------:R-:W-:Y:S01]  /*22e0*/  UIADD3 UR14, UR7, 0x282, URZ ;  /* 0x00000282070e7890 */ /* 0x000fe2000fffe03f */
[----:B------:R-:W-:Y:S01]  /*22f0*/  UMOV UR12, UR8 ;  /* 0x00000008000c7c82 */ /* 0x000fe20008000000 */
[----:B------:R-:W-:Y:S01]  /*2300*/  UMOV UR13, UR9 ;  /* 0x00000009000d7c82 */ /* 0x000fe20008000000 */
[----:B------:R-:W-:Y:S01]  /*2310*/  UMOV UR15, 0x80000020 ;  /* 0x80000020000f7882 */ /* 0x000fe20000000000 */
[----:B---3--:R-:W-:-:S06]  /*2320*/  WARPGROUP.ARRIVE ;  /* 0x00000000000079c5 */ /* 0x008fcc0000000000 */
[----:B------:R-:W-:Y:S03]  /*2330*/  HGMMA.64x32x16.F32.BF16 R200, gdesc[UR24], R200, gsb0 ;  /* 0x0060000018c879f0 */ /* 0x000fe600080018c8 */
[----:B------:R-:W-:Y:S02]  /*2340*/  WARPGROUP.DEPBAR.LE gsb0, 0x0 ;  /* 0x00008000000079c5 */ /* 0x000fe40000010000 */
[----:B------:R-:W-:-:S06]  /*2350*/  WARPGROUP.ARRIVE ;  /* 0x00000000000079c5 */ /* 0x000fcc0000000000 */
        /* <DEDUP_REMOVED lines=9> */
[----:B------:R-:W-:Y:S01]  /*23f0*/  HGMMA.64x32x16.F32.BF16 R72, gdesc[UR12], R72, gsb0 ;  /* 0x006000000c4879f0 */ /* 0x000fe20008001848 */
[----:B------:R-:W-:Y:S01]  /*2400*/  UIADD3 UR18, UR7, 0x302, URZ ;  /* 0x0000030207127890 */ /* 0x000fe2000fffe03f */
[----:B------:R-:W-:Y:S01]  /*2410*/  UMOV UR16, UR8 ;  /* 0x0000000800107c82 */ /* 0x000fe20008000000 */
[----:B------:R-:W-:Y:S01]  /*2420*/  UMOV UR17, UR9 ;  /* 0x0000000900117c82 */ /* 0x000fe20008000000 */
[----:B------:R-:W-:Y:S01]  /*2430*/  UMOV UR19, 0x80000020 ;  /* 0x8000002000137882 */ /* 0x000fe20000000000 */
[----:B------:R-:W-:Y:S02]  /*2440*/  WARPGROUP.DEPBAR.LE gsb0, 0x0 ;  /* 0x00008000000079c5 */ /* 0x000fe40000010000 */
[----:B------:R-:W-:-:S06]  /*2450*/  WARPGROUP.ARRIVE ;  /* 0x00000000000079c5 */ /* 0x000fcc0000000000 */
[----:B------:R-:W-:Y:S01]  /*2460*/  HGMMA.64x32x16.F32.BF16 R40, gdesc[UR16], R40, gsb0 ;  /* 0x00600000102879f0 */ /* 0x000fe20008001828 */
[----:B------:R-:W-:Y:S01]  /*2470*/  UIADD3 UR6, UR6, 0x202, URZ ;  /* 0x0000020206067890 */ /* 0x000fe2000fffe03f */
[----:B------:R-:W-:-:S06]  /*2480*/  UMOV UR17, 0x80000020 ;  /* 0x8000002000117882 */ /* 0x000fcc0000000000 */
[----:B------:R-:W-:Y:S01]  /*2490*/  UMOV UR16, UR6 ;  /* 0x0000000600107c82 */ /* 0x000fe20008000000 */
[----:B------:R-:W-:Y:S02]  /*24a0*/  WARPGROUP.DEPBAR.LE gsb0, 0x0 ;  /* 0x00008000000079c5 */ /* 0x000fe40000010000 */
[----:B------:R-:W-:-:S06]  /*24b0*/  WARPGROUP.ARRIVE ;  /* 0x00000000000079c5 */ /* 0x000fcc0000000000 */
[----:B------:R-:W-:Y:S01]  /*24c0*/  HGMMA.64x32x16.F32.BF16 R24, gdesc[UR16], R24, gsb0 ;  /* 0x00600000101879f0 */ /* 0x000fe20008001818 */
[----:B------:R-:W-:Y:S01]  /*24d0*/  UMOV UR12, UR16 ;  /* 0x00000010000c7c82 */ /* 0x000fe20008000000 */
        /* <DEDUP_REMOVED lines=24> */
[----:B------:R0:W-:Y:S01]  /*2660*/  STL.64 [R1+0xa8], R214 ;  /* 0x0000a8d601007387 */ /* 0x0001e20000100a00 */
[----:B-1----:R-:W-:Y:S02]  /*2670*/  IMAD.MOV.U32 R216, RZ, RZ, R14 ;  /* 0x000000ffffd87224 */ /* 0x002fe400078e000e */
[----:B------:R-:W-:Y:S01]  /*2680*/  IMAD.MOV.U32 R217, RZ, RZ, R13 ;  /* 0x000000ffffd97224 */ /* 0x000fe200078e000d */
[----:B------:R1:W-:Y:S01]  /*2690*/  STL.64 [R1+0xa0], R212 ;  /* 0x0000a0d401007387 */ /* 0x0003e20000100a00 */
[----:B--2---:R-:W-:Y:S02]  /*26a0*/  IMAD.MOV.U32 R218, RZ, RZ, R12 ;  /* 0x000000ffffda7224 */ /* 0x004fe400078e000c */
[----:B------:R-:W-:Y:S02]  /*26b0*/  IMAD.MOV.U32 R219, RZ, RZ, R11 ;  /* 0x000000ffffdb7224 */ /* 0x000fe400078e000b */
[----:B----4-:R-:W-:-:S02]  /*26c0*/  IMAD.MOV.U32 R220, RZ, RZ, R10 ;  /* 0x000000ffffdc7224 */ /* 0x010fc400078e000a */
[----:B------:R-:W-:Y:S02]  /*26d0*/  IMAD.MOV.U32 R221, RZ, RZ, R9 ;  /* 0x000000ffffdd7224 */ /* 0x000fe400078e0009 */
[----:B0-----:R-:W-:Y:S02]  /*26e0*/  IMAD.MOV.U32 R214, RZ, RZ, R19 ;  /* 0x000000ffffd67224 */ /* 0x001fe400078e0013 */
[----:B------:R-:W-:Y:S02]  /*26f0*/  IMAD.MOV.U32 R215, RZ, RZ, R15 ;  /* 0x000000ffffd77224 */ /* 0x000fe400078e000f */
[----:B-1----:R-:W-:Y:S02]  /*2700*/  IMAD.MOV.U32 R212, RZ, RZ, R21 ;  /* 0x000000ffffd47224 */ /* 0x002fe400078e0015 */
[----:B------:R-:W-:Y:S02]  /*2710*/  IMAD.MOV.U32 R213, RZ, RZ, R20 ;  /* 0x000000ffffd57224 */ /* 0x000fe400078e0014 */
[----:B------:R-:W-:-:S02]  /*2720*/  IMAD.MOV.U32 R222, RZ, RZ, R8 ;  /* 0x000000ffffde7224 */ /* 0x000fc400078e0008 */
[----:B------:R-:W-:Y:S02]  /*2730*/  IMAD.MOV.U32 R223, RZ, RZ, R7 ;  /* 0x000000ffffdf7224 */ /* 0x000fe400078e0007 */
[----:B------:R-:W-:Y:S02]  /*2740*/  IMAD.MOV.U32 R224, RZ, RZ, R5 ;  /* 0x000000ffffe07224 */ /* 0x000fe400078e0005 */
[----:B------:R-:W-:Y:S02]  /*2750*/  IMAD.MOV.U32 R225, RZ, RZ, R4 ;  /* 0x000000ffffe17224 */ /* 0x000fe400078e0004 */
[----:B------:R-:W-:Y:S02]  /*2760*/  IMAD.MOV.U32 R226, RZ, RZ, R3 ;  /* 0x000000ffffe27224 */ /* 0x000fe400078e0003 */
[----:B------:R-:W-:Y:S01]  /*2770*/  IMAD.MOV.U32 R227, RZ, RZ, R0 ;  /* 0x000000ffffe37224 */ /* 0x000fe200078e0000 */
[----:B------:R-:W-:Y:S01]  /*2780*/  UMOV UR8, UR16 ;  /* 0x0000001000087c82 */ /* 0x000fe20008000000 */
[----:B------:R-:W-:Y:S01]  /*2790*/  UMOV UR9, UR17 ;  /* 0x0000001100097c82 */ /* 0x000fe20008000000 */
[----:B------:R-:W-:-:S03]  /*27a0*/  WARPGROUP.DEPBAR.LE gsb0, 0x0 ;  /* 0x00008000000079c5 */ /* 0x000fc60000010000 */
[----:B------:R-:W-:-:S06]  /*27b0*/  WARPGROUP.ARRIVE ;  /* 0x00000000000079c5 */ /* 0x000fcc0000000000 */
[----:B------:R-:W-:Y:S03]  /*27c0*/  HGMMA.64x32x16.F32.BF16 R212, gdesc[UR8], R212, gsb0 ;  /* 0x0060000008d479f0 */ /* 0x000fe600080018d4 */
[----:B------:R-:W-:Y:S02]  /*27d0*/  WARPGROUP.DEPBAR.LE gsb0, 0x0 ;  /* 0x00008000000079c5 */ /* 0x000fe40000010000 */
[----:B------:R-:W-:Y:S04]  /*27e0*/  STL.64 [R1], R212 ;  /* 0x000000d401007387 */ /* 0x000fe80000100a00 */
[----:B------:R0:W-:Y:S04]  /*27f0*/  STL.64 [R1+0x8], R214 ;  /* 0x000008d601007387 */ /* 0x0001e80000100a00 */
[----:B------:R1:W-:Y:S04]  /*2800*/  STL.64 [R1+0x10], R216 ;  /* 0x000010d801007387 */ /* 0x0003e80000100a00 */
[----:B------:R1:W-:Y:S04]  /*2810*/  STL.64 [R1+0x18], R218 ;  /* 0x000018da01007387 */ /* 0x0003e80000100a00 */
[----:B------:R1:W-:Y:S04]  /*2820*/  STL.64 [R1+0x20], R220 ;  /* 0x000020dc01007387 */ /* 0x0003e80000100a00 */
[----:B------:R1:W-:Y:S04]  /*2830*/  STL.64 [R1+0x28], R222 ;  /* 0x000028de01007387 */ /* 0x0003e80000100a00 */
[----:B------:R1:W-:Y:S04]  /*2840*/  STL.64 [R1+0x30], R224 ;  /* 0x000030e001007387 */ /* 0x0003e80000100a00 */
[----:B------:R1:W-:Y:S04]  /*2850*/  STL.64 [R1+0x38], R226 ;  /* 0x000038e201007387 */ /* 0x0003e80000100a00 */
[----:B0-----:R1:W5:Y:S04]  /*2860*/  LDL.LU.64 R214, [R1+0xa8] ;  /* 0x0000a80001d67983 */ /* 0x0013680000300a00 */
[----:B------:R1:W5:Y:S01]  /*2870*/  LDL.LU.64 R212, [R1+0xa0] ;  /* 0x0000a00001d47983 */ /* 0x0003620000300a00 */
[----:B------:R-:W-:Y:S05]  /*2880*/  @!P1 BRA `(.L_x_23) ;  /* 0x0000001400a89947 */ /* 0x000fea0003800000 */
[----:B------:R-:W-:Y:S01]  /*2890*/  UIADD3 UR6, UR37, 0x1, URZ ;  /* 0x0000000125067890 */ /* 0x000fe2000fffe03f */
[----:B------:R-:W-:Y:S02]  /*28a0*/  IMAD.MOV.U32 R4, RZ, RZ, R6 ;  /* 0x000000ffff047224 */ /* 0x000fe400078e0006 */
[----:B------:R-:W-:Y:S01]  /*28b0*/  IMAD.U32 R3, RZ, RZ, UR37 ;  /* 0x00000025ff037e24 */ /* 0x000fe2000f8e00ff */
[----:B------:R-:W-:-:S04]  /*28c0*/  UISETP.NE.AND UP0, UPT, UR6, 0x8, UPT ;  /* 0x000000080600788c */ /* 0x000fc8000bf05270 */
[----:B------:R-:W-:Y:S02]  /*28d0*/  USEL UR7, URZ, 0x1, UP0 ;  /* 0x000000013f077887 */ /* 0x000fe40008000000 */
[----:B------:R-:W-:Y:S02]  /*28e0*/  USEL UR6, UR6, URZ, UP0 ;  /* 0x0000003f06067287 */ /* 0x000fe40008000000 */
[----:B------:R-:W-:-:S06]  /*28f0*/  ULOP3.LUT UR7, UR36, UR7, URZ, 0x3c, !UPT ;  /* 0x0000000724077292 */ /* 0x000fcc000f8e3c3f */
[----:B------:R-:W-:-:S07]  /*2900*/  IMAD.U32 R0, RZ, RZ, UR7 ;  /* 0x00000007ff007e24 */ /* 0x000fce000f8e00ff */
.L_x_30:
[----:B------:R-:W-:Y:S05]  /*2910*/  @!P0 BRA `(.L_x_24) ;  /* 0x0000000000048947 */ /* 0x000fea0003800000 */
[----:B------:R-:W-:Y:S01]  /*2920*/  BPT.TRAP 0x1 ;  /* 0x000000040000795c */ /* 0x000fe20000300000 */
.L_x_24:
[----:B------:R-:W-:Y:S01]  /*2930*/  ULEA UR7, UR6, UR39, 0x3 ;  /* 0x0000002706077291 */ /* 0x000fe2000f8e183f */
[----:B------:R-:W-:-:S08]  /*2940*/  SHF.L.U32 R5, R0, 0x1f, RZ ;  /* 0x0000001f00057819 */ /* 0x000fd000000006ff */
[----:B------:R0:W2:Y:S01]  /*2950*/  SYNCS.PHASECHK.TRANS64.TRYWAIT P1, [UR7], R5 ;  /* 0x00000005ff0075a7 */ /* 0x0000a20008020147 */
[----:B------:R-:W-:Y:S05]  /*2960*/  @!P0 BRA `(.L_x_25) ;  /* 0x0000000000048947 */ /* 0x000fea0003800000 */
[----:B------:R-:W-:Y:S01]  /*2970*/  BPT.TRAP 0x1 ;  /* 0x000000040000795c */ /* 0x000fe20000300000 */
.L_x_25:
[----:B--2---:R-:W-:Y:S05]  /*2980*/  @P1 BRA `(.L_x_26) ;  /* 0x0000000000081947 */ /* 0x004fea0003800000 */
[----:B------:R-:W2:Y:S02]  /*2990*/  SYNCS.PHASECHK.TRANS64.TRYWAIT P1, [UR7], R5 ;  /* 0x00000005ff0075a7 */ /* 0x000ea40008020147 */
[----:B--2---:R-:W-:Y:S05]  /*29a0*/  @!P1 BRA `(.L_x_27) ;  /* 0x0000011400709947 */ /* 0x004fea0003800000 */
.L_x_26:
[----:B------:R-:W-:Y:S04]  /*29b0*/  STL.64 [R1+0x168], R198 ;  /* 0x000168c601007387 */ /* 0x000fe80000100a00 */
[----:B------:R-:W-:Y:S04]  /*29c0*/  STL.64 [R1+0x160], R196 ;  /* 0x000160c401007387 */ /* 0x000fe80000100a00 */
[----:B------:R-:W-:Y:S04]  /*29d0*/  STL.64 [R1+0x158], R194 ;  /* 0x000158c201007387 */ /* 0x000fe80000100a00 */
[----:B------:R-:W-:Y:S04]  /*29e0*/  STL.64 [R1+0x150], R192 ;  /* 0x000150c001007387 */ /* 0x000fe80000100a00 */
[----:B------:R-:W-:Y:S04]  /*29f0*/  STL.64 [R1+0x148], R190 ;  /* 0x000148be01007387 */ /* 0x000fe80000100a00 */
[----:B------:R-:W-:Y:S04]  /*2a00*/  STL.64 [R1+0x140], R188 ;  /* 0x000140bc01007387 */ /* 0x000fe80000100a00 */
[----:B------:R-:W-:Y:S04]  /*2a10*/  STL.64 [R1+0x138], R186 ;  /* 0x000138ba01007387 */ /* 0x000fe80000100a00 */
[----:B------:R3:W-:Y:S04]  /*2a20*/  STL.64 [R1+0x130], R184 ;  /* 0x000130b801007387 */ /* 0x0007e80000100a00 */
[----:B---3--:R-:W3:Y:S04]  /*2a30*/  LDL.LU.64 R184, [R1+0x40] ;  /* 0x0000400001b87983 */ /* 0x008ee80000300a00 */
[----:B------:R-:W3:Y:S04]  /*2a40*/  LDL.LU.64 R186, [R1+0x48] ;  /* 0x0000480001ba7983 */ /* 0x000ee80000300a00 */
[----:B------:R-:W3:Y:S04]  /*2a50*/  LDL.LU.64 R188, [R1+0x50] ;  /* 0x0000500001bc7983 */ /* 0x000ee80000300a00 */
[----:B------:R-:W3:Y:S04]  /*2a60*/  LDL.LU.64 R190, [R1+0x58] ;  /* 0x0000580001be7983 */ /* 0x000ee80000300a00 */
[----:B------:R-:W3:Y:S04]  /*2a70*/  LDL.LU.64 R192, [R1+0x60] ;  /* 0x0000600001c07983 */ /* 0x000ee80000300a00 */
[----:B------:R-:W3:Y:S04]  /*2a80*/  LDL.LU.64 R194, [R1+0x68] ;  /* 0x0000680001c27983 */ /* 0x000ee80000300a00 */
[----:B------:R-:W3:Y:S04]  /*2a90*/  LDL.LU.64 R196, [R1+0x70] ;  /* 0x0000700001c47983 */ /* 0x000ee80000300a00 */
[----:B------:R-:W3:Y:S01]  /*2aa0*/  LDL.LU.64 R198, [R1+0x78] ;  /* 0x0000780001c67983 */ /* 0x000ee20000300a00 */
[----:B------:R-:W-:-:S02]  /*2ab0*/  UIMAD UR7, UR6, 0x300, UR4 ;  /* 0x00000300060778a4 */ /* 0x000fc4000f8e0204 */
[----:B------:R-:W-:Y:S01]  /*2ac0*/  UIMAD UR40, UR6, 0x380, UR5 ;  /* 0x00000380062878a4 */ /* 0x000fe2000f8e0205 */
[----:B------:R-:W-:Y:S01]  /*2ad0*/  UMOV UR9, 0x80000020 ;  /* 0x8000002000097882 */ /* 0x000fe20000000000 */
[----:B------:R-:W-:Y:S02]  /*2ae0*/  UMOV UR11, 0x80000020 ;  /* 0x80000020000b7882 */ /* 0x000fe40000000000 */
[----:B------:R-:W-:Y:S01]  /*2af0*/  UIADD3 UR14, UR40, 0x80, URZ ;  /* 0x00000080280e7890 */ /* 0x000fe2000fffe03f */
[----:B------:R-:W-:Y:S02]  /*2b00*/  UMOV UR8, UR7 ;  /* 0x0000000700087c82 */ /* 0x000fe40008000000 */
[----:B------:R-:W-:Y:S01]  /*2b10*/  UMOV UR10, UR40 ;  /* 0x00000028000a7c82 */ /* 0x000fe20008000000 */
        /* <DEDUP_REMOVED lines=18> */
[----:B-----5:R-:W-:Y:S01]  /*2c40*/  WARPGROUP.ARRIVE ;  /* 0x00000000000079c5 */ /* 0x020fe20000000000 */
[----:B------:R-:W-:Y:S01]  /*2c50*/  UIADD3 UR30, UR40, 0x280, URZ ;  /* 0x00000280281e7890 */ /* 0x000fe2000fffe03f */
[----:B--2---:R-:W-:Y:S01]  /*2c60*/  IMAD.MOV.U32 R7, RZ, RZ, R198 ;  /* 0x000000ffff077224 */ /* 0x004fe200078e00c6 */
[----:B------:R-:W-:Y:S01]  /*2c70*/  UMOV UR28, UR8 ;  /* 0x00000008001c7c82 */ /* 0x000fe20008000000 */
[----:B------:R-:W-:Y:S01]  /*2c80*/  UMOV UR29, UR9 ;  /* 0x00000009001d7c82 */ /* 0x000fe20008000000 */
[----:B------:R-:W-:Y:S01]  /*2c90*/  UMOV UR31, 0x80000020 ;  /* 0x80000020001f7882 */ /* 0x000fe20000000000 */
[----:B------:R-:W-:Y:S01]  /*2ca0*/  HGMMA.64x32x16.F32.BF16 R200, gdesc[UR12], R200, gsb0 ;  /* 0x006000000cc879f0 */ /* 0x000fe200080018c8 */
[----:B------:R-:W-:Y:S01]  /*2cb0*/  UIADD3 UR34, UR40, 0x300, URZ ;  /* 0x0000030028227890 */ /* 0x000fe2000fffe03f */
[----:B0-----:R-:W-:Y:S01]  /*2cc0*/  IMAD.MOV.U32 R5, RZ, RZ, R199 ;  /* 0x000000ffff057224 */ /* 0x001fe200078e00c7 */
[----:B------:R-:W-:Y:S01]  /*2cd0*/  UMOV UR32, UR8 ;  /* 0x0000000800207c82 */ /* 0x000fe20008000000 */
[----:B------:R-:W-:Y:S01]  /*2ce0*/  UMOV UR33, UR9 ;  /* 0x0000000900217c82 */ /* 0x000fe20008000000 */
[----:B------:R-:W-:Y:S01]  /*2cf0*/  UMOV UR35, 0x80000020 ;  /* 0x8000002000237882 */ /* 0x000fe20000000000 */
[----:B------:R-:W-:Y:S01]  /*2d00*/  UIADD3 UR12, UR7, 0x200, URZ ;  /* 0x00000200070c7890 */ /* 0x000fe2000fffe03f */
[----:B------:R-:W-:Y:S01]  /*2d10*/  IMAD.MOV.U32 R9, RZ, RZ, R196 ;  /* 0x000000ffff097224 */ /* 0x000fe200078e00c4 */
[----:B------:R-:W2:Y:S01]  /*2d20*/  LDL.LU.64 R198, [R1+0x168] ;  /* 0x0001680001c67983 */ /* 0x000ea20000300a00 */
[----:B------:R-:W-:-:S02]  /*2d30*/  IMAD.MOV.U32 R8, RZ, RZ, R197 ;  /* 0x000000ffff087224 */ /* 0x000fc400078e00c5 */
[----:B------:R-:W-:Y:S01]  /*2d40*/  IMAD.MOV.U32 R11, RZ, RZ, R194 ;  /* 0x000000ffff0b7224 */ /* 0x000fe200078e00c2 */
[----:B------:R-:W2:Y:S01]  /*2d50*/  LDL.LU.64 R196, [R1+0x160] ;  /* 0x0001600001c47983 */ /* 0x000ea20000300a00 */
[----:B------:R-:W-:Y:S02]  /*2d60*/  IMAD.MOV.U32 R10, RZ, RZ, R195 ;  /* 0x000000ffff0a7224 */ /* 0x000fe400078e00c3 */
[----:B------:R-:W-:Y:S01]  /*2d70*/  IMAD.MOV.U32 R13, RZ, RZ, R192 ;  /* 0x000000ffff0d7224 */ /* 0x000fe200078e00c0 */
[----:B------:R-:W2:Y:S01]  /*2d80*/  LDL.LU.64 R194, [R1+0x158] ;  /* 0x0001580001c27983 */ /* 0x000ea20000300a00 */
        /* <DEDUP_REMOVED lines=10> */
[----:B-1----:R-:W-:Y:S01]  /*2e30*/  IMAD.MOV.U32 R217, RZ, RZ, R184 ;  /* 0x000000ffffd97224 */ /* 0x002fe200078e00b8 */
[----:B------:R-:W2:Y:S01]  /*2e40*/  LDL.LU.64 R186, [R1+0x138] ;  /* 0x0001380001ba7983 */ /* 0x000ea20000300a00 */
[----:B------:R-:W-:-:S03]  /*2e50*/  IMAD.MOV.U32 R216, RZ, RZ, R185 ;  /* 0x000000ffffd87224 */ /* 0x000fc600078e00b9 */
[----:B------:R-:W2:Y:S01]  /*2e60*/  LDL.LU.64 R184, [R1+0x130] ;  /* 0x0001300001b87983 */ /* 0x000ea20000300a00 */
        /* <DEDUP_REMOVED lines=15> */
[----:B------:R-:W-:Y:S01]  /*2f60*/  UMOV UR32, UR12 ;  /* 0x0000000c00207c82 */ /* 0x000fe20008000000 */
[----:B------:R-:W-:Y:S01]  /*2f70*/  UMOV UR33, 0x80000020 ;  /* 0x8000002000217882 */ /* 0x000fe20000000000 */
[----:B------:R-:W-:Y:S02]  /*2f80*/  WARPGROUP.DEPBAR.LE gsb0, 0x0 ;  /* 0x00008000000079c5 */ /* 0x000fe40000010000 */
[----:B------:R-:W-:-:S06]  /*2f90*/  WARPGROUP.ARRIVE ;  /* 0x00000000000079c5 */ /* 0x000fcc0000000000 */
[----:B------:R-:W-:Y:S01]  /*2fa0*/  HGMMA.64x32x16.F32.BF16 R24, gdesc[UR32], R24, gsb0 ;  /* 0x00600000201879f0 */ /* 0x000fe20008001818 */
[----:B------:R-:W-:Y:S01]  /*2fb0*/  UMOV UR28, UR32 ;  /* 0x00000020001c7c82 */ /* 0x000fe20008000000 */
[----:B------:R-:W-:Y:S01]  /*2fc0*/  UMOV UR29, UR33 ;  /* 0x00000021001d7c82 */ /* 0x000fe20008000000 */
[----:B------:R0:W-:Y:S04]  /*2fd0*/  STL.64 [R1+0xe8], R214 ;  /* 0x0000e8d601007387 */ /* 0x0001e80000100a00 */
[----:B------:R1:W-:Y:S04]  /*2fe0*/  STL.64 [R1+0xe0], R212 ;  /* 0x0000e0d401007387 */ /* 0x0003e80000100a00 */
[----:B------:R3:W-:Y:S04]  /*2ff0*/  STL.64 [R1+0xd8], R210 ;  /* 0x0000d8d201007387 */ /* 0x0007e80000100a00 */
[----:B------:R4:W-:Y:S01]  /*3000*/  STL.64 [R1+0xd0], R208 ;  /* 0x0000d0d001007387 */ /* 0x0009e20000100a00 */
[----:B0-----:R-:W-:-:S02]  /*3010*/  IMAD.MOV.U32 R214, RZ, RZ, R7 ;  /* 0x000000ffffd67224 */ /* 0x001fc400078e0007 */
[----:B------:R-:W-:Y:S01]  /*3020*/  IMAD.MOV.U32 R215, RZ, RZ, R5 ;  /* 0x000000ffffd77224 */ /* 0x000fe200078e0005 */
[----:B------:R0:W-:Y:S01]  /*3030*/  STL.64 [R1+0xc8], R206 ;  /* 0x0000c8ce01007387 */ /* 0x0001e20000100a00 */
[----:B-1----:R-:W-:Y:S02]  /*3040*/  IMAD.MOV.U32 R212, RZ, RZ, R9 ;  /* 0x000000ffffd47224 */ /* 0x002fe400078e0009 */
[----:B------:R-:W-:Y:S01]  /*3050*/  IMAD.MOV.U32 R213, RZ, RZ, R8 ;  /* 0x000000ffffd57224 */ /* 0x000fe200078e0008 */
[----:B------:R1:W-:Y:S01]  /*3060*/  STL.64 [R1+0xc0], R204 ;  /* 0x0000c0cc01007387 */ /* 0x0003e20000100a00 */
[----:B---3--:R-:W-:Y:S02]  /*3070*/  IMAD.MOV.U32 R210, RZ, RZ, R11 ;  /* 0x000000ffffd27224 */ /* 0x008fe400078e000b */
[----:B------:R-:W-:Y:S01]  /*3080*/  IMAD.MOV.U32 R211, RZ, RZ, R10 ;  /* 0x000000ffffd37224 */ /* 0x000fe200078e000a */
[----:B------:R3:W-:Y:S01]  /*3090*/  STL.64 [R1+0xb8], R202 ;  /* 0x0000b8ca01007387 */ /* 0x0007e20000100a00 */
[----:B----4-:R-:W-:-:S02]  /*30a0*/  IMAD.MOV.U32 R208, RZ, RZ, R13 ;  /* 0x000000ffffd07224 */ /* 0x010fc400078e000d */
[----:B------:R-:W-:Y:S01]  /*30b0*/  IMAD.MOV.U32 R209, RZ, RZ, R12 ;  /* 0x000000ffffd17224 */ /* 0x000fe200078e000c */
[----:B------:R4:W-:Y:S01]  /*30c0*/  STL.64 [R1+0xb0], R200 ;  /* 0x0000b0c801007387 */ /* 0x0009e20000100a00 */
[----:B0-----:R-:W-:Y:S02]  /*30d0*/  IMAD.MOV.U32 R206, RZ, RZ, R15 ;  /* 0x000000ffffce7224 */ /* 0x001fe400078e000f */
[----:B------:R-:W-:Y:S01]  /*30e0*/  IMAD.MOV.U32 R207, RZ, RZ, R14 ;  /* 0x000000ffffcf7224 */ /* 0x000fe200078e000e */
[----:B------:R-:W-:Y:S01]  /*30f0*/  STL.64 [R1+0x128], R214 ;  /* 0x000128d601007387 */ /* 0x000fe20000100a00 */
[----:B-1----:R-:W-:Y:S02]  /*3100*/  IMAD.MOV.U32 R204, RZ, RZ, R20 ;  /* 0x000000ffffcc7224 */ /* 0x002fe400078e0014 */
[----:B------:R-:W-:Y:S01]  /*3110*/  IMAD.MOV.U32 R205, RZ, RZ, R19 ;  /* 0x000000ffffcd7224 */ /* 0x000fe200078e0013 */
[----:B------:R-:W-:Y:S02]  /*3120*/  WARPGROUP.DEPBAR.LE gsb0, 0x0 ;  /* 0x00008000000079c5 */ /* 0x000fe40000010000 */
[----:B------:R-:W-:-:S06]  /*3130*/  WARPGROUP.ARRIVE ;  /* 0x00000000000079c5 */ /* 0x000fcc0000000000 */
[----:B------:R-:W-:Y:S01]  /*3140*/  HGMMA.64x32x16.F32.BF16 R56, gdesc[UR28], R56, gsb0 ;  /* 0x006000001c3879f0 */ /* 0x000fe20008001838 */
[----:B---3--:R-:W-:Y:S01]  /*3150*/  IMAD.MOV.U32 R202, RZ, RZ, R23 ;  /* 0x000000ffffca7224 */ /* 0x008fe200078e0017 */
[----:B------:R-:W-:Y:S01]  /*3160*/  STL.64 [R1+0x120], R212 ;  /* 0x000120d401007387 */ /* 0x000fe20000100a00 */
[----:B------:R-:W-:Y:S02]  /*3170*/  IMAD.MOV.U32 R203, RZ, RZ, R21 ;  /* 0x000000ffffcb7224 */ /* 0x000fe400078e0015 */
[----:B----4-:R-:W-:Y:S01]  /*3180*/  IMAD.MOV.U32 R200, RZ, RZ, R217 ;  /* 0x000000ffffc87224 */ /* 0x010fe200078e00d9 */
[----:B------:R-:W-:Y:S01]  /*3190*/  STL.64 [R1+0x118], R210 ;  /* 0x000118d201007387 */ /* 0x000fe20000100a00 */
[----:B------:R-:W-:-:S03]  /*31a0*/  IMAD.MOV.U32 R201, RZ, RZ, R216 ;  /* 0x000000ffffc97224 */ /* 0x000fc600078e00d8 */
[----:B------:R-:W-:Y:S04]  /*31b0*/  STL.64 [R1+0x110], R208 ;  /* 0x000110d001007387 */ /* 0x000fe80000100a00 */
[----:B------:R-:W-:Y:S04]  /*31c0*/  STL.64 [R1+0x108], R206 ;  /* 0x000108ce01007387 */ /* 0x000fe80000100a00 */
[----:B------:R-:W-:Y:S04]  /*31d0*/  STL.64 [R1+0x100], R204 ;  /* 0x000100cc01007387 */ /* 0x000fe80000100a00 */
[----:B------:R-:W-:Y:S04]  /*31e0*/  STL.64 [R1+0xf8], R202 ;  /* 0x0000f8ca01007387 */ /* 0x000fe80000100a00 */
[----:B------:R0:W-:Y:S04]  /*31f0*/  STL.64 [R1+0xf0], R200 ;  /* 0x0000f0c801007387 */ /* 0x0001e80000100a00 */
[----:B0-----:R-:W3:Y:S04]  /*3200*/  LDL.LU.64 R200, [R1] ;  /* 0x0000000001c87983 */ /* 0x001ee80000300a00 */
[----:B------:R-:W3:Y:S04]  /*3210*/  LDL.LU.64 R202, [R1+0x8] ;  /* 0x0000080001ca7983 */ /* 0x000ee80000300a00 */
[----:B------:R-:W3:Y:S04]  /*3220*/  LDL.LU.64 R204, [R1+0x10] ;  /* 0x0000100001cc7983 */ /* 0x000ee80000300a00 */
[----:B------:R-:W3:Y:S04]  /*3230*/  LDL.LU.64 R206, [R1+0x18] ;  /* 0x0000180001ce7983 */ /* 0x000ee80000300a00 */
[----:B------:R-:W3:Y:S04]  /*3240*/  LDL.LU.64 R208, [R1+0x20] ;  /* 0x0000200001d07983 */ /* 0x000ee80000300a00 */
[----:B------:R-:W3:Y:S04]  /*3250*/  LDL.LU.64 R210, [R1+0x28] ;  /* 0x0000280001d27983 */ /* 0x000ee80000300a00 */
[----:B------:R-:W3:Y:S04]  /*3260*/  LDL.LU.64 R212, [R1+0x30] ;  /* 0x0000300001d47983 */ /* 0x000ee80000300a00 */
[----:B------:R-:W3:Y:S01]  /*3270*/  LDL.LU.64 R214, [R1+0x38] ;  /* 0x0000380001d67983 */ /* 0x000ee20000300a00 */
[----:B------:R-:W-:-:S02]  /*3280*/  WARPGROUP.DEPBAR.LE gsb0, 0x0 ;  /* 0x00008000000079c5 */ /* 0x000fc40000010000 */
[----:B------:R-:W-:Y:S01]  /*3290*/  WARPGROUP.ARRIVE ;  /* 0x00000000000079c5 */ /* 0x000fe20000000000 */
[----:B------:R-:W-:Y:S01]  /*32a0*/  UMOV UR24, UR32 ;  /* 0x0000002000187c82 */ /* 0x000fe20008000000 */
[----:B------:R-:W-:-:S04]  /*32b0*/  UMOV UR25, UR33 ;  /* 0x0000002100197c82 */ /* 0x000fc80008000000 */
        /* <DEDUP_REMOVED lines=14> */
[----:B--2---:R-:W-:-:S06]  /*33a0*/  WARPGROUP.ARRIVE ;  /* 0x00000000000079c5 */ /* 0x004fcc0000000000 */
[----:B------:R-:W-:Y:S01]  /*33b0*/  HGMMA.64x32x16.F32.BF16 R184, gdesc[UR12], R184, gsb0 ;  /* 0x006000000cb879f0 */ /* 0x000fe200080018b8 */
[----:B------:R-:W-:Y:S01]  /*33c0*/  UMOV UR34, UR10 ;  /* 0x0000000a00227c82 */ /* 0x000fe20008000000 */
[----:B------:R-:W-:Y:S01]  /*33d0*/  UMOV UR35, UR11 ;  /* 0x0000000b00237c82 */ /* 0x000fe20008000000 */
[----:B------:R-:W-:Y:S02]  /*33e0*/  WARPGROUP.DEPBAR.LE gsb0, 0x0 ;  /* 0x00008000000079c5 */ /* 0x000fe40000010000 */
[----:B---3--:R-:W-:-:S06]  /*33f0*/  WARPGROUP.ARRIVE ;  /* 0x00000000000079c5 */ /* 0x008fcc0000000000 */
[----:B------:R-:W-:Y:S03]  /*3400*/  HGMMA.64x32x16.F32.BF16 R200, gdesc[UR32], R200, gsb0 ;  /* 0x0060000020c879f0 */ /* 0x000fe600080018c8 */
        /* <DEDUP_REMOVED lines=23> */
[----:B------:R-:W-:-:S03]  /*3580*/  IMAD.MOV.U32 R216, RZ, RZ, R201 ;  /* 0x000000ffffd87224 */ /* 0x000fc600078e00c9 */
[----:B------:R-:W2:Y:S01]  /*3590*/  LDL.LU.64 R200, [R1+0xf0] ;  /* 0x0000f00001c87983 */ /* 0x000ea20000300a00 */
[----:B------:R-:W-:Y:S02]  /*35a0*/  UIADD3 UR8, UR7, 0x2, URZ ;  /* 0x0000000207087890 */ /* 0x000fe4000fffe03f */
[----:B------:R-:W-:Y:S01]  /*35b0*/  UIADD3 UR10, UR40, 0x2, URZ ;  /* 0x00000002280a7890 */ /* 0x000fe2000fffe03f */
[----:B------:R-:W-:Y:S01]  /*35c0*/  UMOV UR9, 0x80000020 ;  /* 0x8000002000097882 */ /* 0x000fe20000000000 */
[----:B------:R-:W-:Y:S01]  /*35d0*/  UMOV UR11, 0x80000020 ;  /* 0x80000020000b7882 */ /* 0x000fe20000000000 */
[----:B--2---:R-:W-:-:S06]  /*35e0*/  WARPGROUP.ARRIVE ;  /* 0x00000000000079c5 */ /* 0x004fcc0000000000 */
[----:B------:R-:W-:Y:S03]  /*35f0*/  HGMMA.64x32x16.F32.BF16 R200, gdesc[UR8], R200, gsb0 ;  /* 0x0060000008c879f0 */ /* 0x000fe600080018c8 */
[----:B------:R-:W-:Y:S02]  /*3600*/  WARPGROUP.DEPBAR.LE gsb0, 0x0 ;  /* 0x00008000000079c5 */ /* 0x000fe40000010000 */
        /* <DEDUP_REMOVED lines=8> */
[----:B0-----:R-:W2:Y:S04]  /*3690*/  LDL.LU.64 R214, [R1+0xe8] ;  /* 0x0000e80001d67983 */ /* 0x001ea80000300a00 */
[----:B------:R-:W2:Y:S04]  /*36a0*/  LDL.LU.64 R212, [R1+0xe0] ;  /* 0x0000e00001d47983 */ /* 0x000ea80000300a00 */
[----:B------:R-:W2:Y:S04]  /*36b0*/  LDL.LU.64 R210, [R1+0xd8] ;  /* 0x0000d80001d27983 */ /* 0x000ea80000300a00 */
[----:B------:R-:W2:Y:S04]  /*36c0*/  LDL.LU.64 R208, [R1+0xd0] ;  /* 0x0000d00001d07983 */ /* 0x000ea80000300a00 */
[----:B------:R-:W2:Y:S04]  /*36d0*/  LDL.LU.64 R206, [R1+0xc8] ;  /* 0x0000c80001ce7983 */ /* 0x000ea80000300a00 */
[----:B------:R-:W2:Y:S04]  /*36e0*/  LDL.LU.64 R204, [R1+0xc0] ;  /* 0x0000c00001cc7983 */ /* 0x000ea80000300a00 */
[----:B------:R-:W2:Y:S04]  /*36f0*/  LDL.LU.64 R202, [R1+0xb8] ;  /* 0x0000b80001ca7983 */ /* 0x000ea80000300a00 */
[----:B------:R-:W2:Y:S01]  /*3700*/  LDL.LU.64 R200, [R1+0xb0] ;  /* 0x0000b00001c87983 */ /* 0x000ea20000300a00 */
        /* <DEDUP_REMOVED lines=20> */
[----:B--2---:R-:W-:-:S06]  /*3850*/  WARPGROUP.ARRIVE ;  /* 0x00000000000079c5 */ /* 0x004fcc0000000000 */
        /* <DEDUP_REMOVED lines=52> */
[----:B------:R-:W-:-:S03]  /*3ba0*/  IMAD.MOV.U32 R218, RZ, RZ, R15 ;  /* 0x000000ffffda7224 */ /* 0x000fc600078e000f */
[----:B------:R1:W-:Y:S01]  /*3bb0*/  STL.64 [R1+0xa0], R212 ;  /* 0x0000a0d401007387 */ /* 0x0003e20000100a00 */
[----:B------:R-:W-:Y:S02]  /*3bc0*/  IMAD.MOV.U32 R219, RZ, RZ, R14 ;  /* 0x000000ffffdb7224 */ /* 0x000fe400078e000e */
[----:B------:R-:W-:Y:S02]  /*3bd0*/  IMAD.MOV.U32 R220, RZ, RZ, R13 ;  /* 0x000000ffffdc7224 */ /* 0x000fe400078e000d */
[----:B------:R-:W-:Y:S02]  /*3be0*/  IMAD.MOV.U32 R221, RZ, RZ, R12 ;  /* 0x000000ffffdd7224 */ /* 0x000fe400078e000c */
[----:B------:R-:W-:Y:S02]  /*3bf0*/  IMAD.MOV.U32 R222, RZ, RZ, R11 ;  /* 0x000000ffffde7224 */ /* 0x000fe400078e000b */
[----:B0-----:R-:W-:Y:S02]  /*3c00*/  IMAD.MOV.U32 R214, RZ, RZ, R23 ;  /* 0x000000ffffd67224 */ /* 0x001fe400078e0017 */
[----:B------:R-:W-:-:S02]  /*3c10*/  IMAD.MOV.U32 R215, RZ, RZ, R21 ;  /* 0x000000ffffd77224 */ /* 0x000fc400078e0015 */
[----:B-1----:R-:W-:Y:S02]  /*3c20*/  IMAD.MOV.U32 R212, RZ, RZ, R217 ;  /* 0x000000ffffd47224 */ /* 0x002fe400078e00d9 */
[----:B------:R-:W-:Y:S02]  /*3c30*/  IMAD.MOV.U32 R213, RZ, RZ, R216 ;  /* 0x000000ffffd57224 */ /* 0x000fe400078e00d8 */
[----:B------:R-:W-:Y:S02]  /*3c40*/  IMAD.MOV.U32 R216, RZ, RZ, R20 ;  /* 0x000000ffffd87224 */ /* 0x000fe400078e0014 */
[----:B------:R-:W-:Y:S02]  /*3c50*/  IMAD.MOV.U32 R217, RZ, RZ, R19 ;  /* 0x000000ffffd97224 */ /* 0x000fe400078e0013 */
[----:B------:R-:W-:Y:S02]  /*3c60*/  IMAD.MOV.U32 R223, RZ, RZ, R10 ;  /* 0x000000ffffdf7224 */ /* 0x000fe400078e000a */
[----:B------:R-:W-:-:S02]  /*3c70*/  IMAD.MOV.U32 R224, RZ, RZ, R9 ;  /* 0x000000ffffe07224 */ /* 0x000fc400078e0009 */
        /* <DEDUP_REMOVED lines=20> */
[----:B------:R-:W-:Y:S01]  /*3dc0*/  BPT.TRAP 0x1 ;  /* 0x000000040000795c */ /* 0x000fe20000300000 */
.L_x_28:
[----:B------:R-:W2:Y:S04]  /*3dd0*/  LDL R5, [R1+0x80] ;  /* 0x0000800001057983 */ /* 0x000ea80000100800 */
[----:B------:R-:W3:Y:S04]  /*3de0*/  LDL R8, [R1+0x84] ;  /* 0x0000840001087983 */ /* 0x000ee80000100800 */
[----:B------:R-:W4:Y:S01]  /*3df0*/  LDL R7, [R1+0x88] ;  /* 0x0000880001077983 */ /* 0x000f220000100800 */
[----:B--2---:R-:W-:-:S13]  /*3e00*/  ISETP.NE.AND P1, PT, R5, RZ, PT ;  /* 0x000000ff0500720c */ /* 0x004fda0003f25270 */
[----:B------:R-:W-:-:S05]  /*3e10*/  @P1 LEA R5, R3, UR39, 0x3 ;  /* 0x0000002703051c11 */ /* 0x000fca000f8e18ff */
[----:B------:R-:W-:-:S05]  /*3e20*/  @P1 VIADD R5, R5, 0x40 ;  /* 0x0000004005051836 */ /* 0x000fca0000000000 */
[----:B---3--:R-:W-:-:S04]  /*3e30*/  @P1 PRMT R5, R8, 0x654, R5 ;  /* 0x0000065408051816 */ /* 0x008fc80000000005 */
[----:B------:R0:W-:Y:S01]  /*3e40*/  @P1 SYNCS.ARRIVE.TRANS64.RED.A1T0 RZ, [R5+URZ], RZ ;  /* 0x000000ff05ff19a7 */ /* 0x0001e2000810043f */
[----:B----4-:R-:W-:-:S13]  /*3e50*/  ISETP.GT.U32.AND P1, PT, R7, 0x1, PT ;  /* 0x000000010700780c */ /* 0x010fda0003f24070 */
[----:B0-----:R-:W-:Y:S05]  /*3e60*/  @P1 BRA `(.L_x_29) ;  /* 0x0000000000041947 */ /* 0x001fea0003800000 */
[----:B------:R-:W-:Y:S01]  /*3e70*/  BPT.TRAP 0x1 ;  /* 0x000000040000795c */ /* 0x000fe20000300000 */
.L_x_29:
[----:B------:R-:W-:Y:S01]  /*3e80*/  UIADD3 UR6, UR6, 0x1, URZ ;  /* 0x0000000106067890 */ /* 0x000fe2000fffe03f */
[C---:B------:R-:W-:Y:S01]  /*3e90*/  ISETP.GT.AND P2, PT, R4.reuse, 0x1, PT ;  /* 0x000000010400780c */ /* 0x040fe20003f44270 */
[----:B------:R-:W-:Y:S02]  /*3ea0*/  VIADD R3, R3, 0x1 ;  /* 0x0000000103037836 */ /* 0x000fe40000000000 */
[----:B------:R-:W-:Y:S01]  /*3eb0*/  UISETP.NE.AND UP0, UPT, UR6, 0x8, UPT ;  /* 0x000000080600788c */ /* 0x000fe2000bf05270 */
[----:B------:R-:W-:Y:S02]  /*3ec0*/  VIADD R4, R4, 0xffffffff ;  /* 0xffffffff04047836 */ /* 0x000fe40000000000 */
[C---:B------:R-:W-:Y:S01]  /*3ed0*/  ISETP.NE.AND P1, PT, R3.reuse, 0x8, PT ;  /* 0x000000080300780c */ /* 0x040fe20003f25270 */
[----:B------:R-:W-:Y:S02]  /*3ee0*/  USEL UR7, URZ, 0x1, UP0 ;  /* 0x000000013f077887 */ /* 0x000fe40008000000 */
[----:B------:R-:W-:Y:S01]  /*3ef0*/  USEL UR6, UR6, URZ, UP0 ;  /* 0x0000003f06067287 */ /* 0x000fe20008000000 */
[----:B------:R-:W-:-:S03]  /*3f00*/  SEL R3, R3, RZ, P1 ;  /* 0x000000ff03037207 */ /* 0x000fc60000800000 */
[----:B------:R-:W-:Y:S01]  /*3f10*/  LOP3.LUT R0, R0, UR7, RZ, 0x3c, !PT ;  /* 0x0000000700007c12 */ /* 0x000fe2000f8e3cff */
[----:B------:R-:W-:Y:S07]  /*3f20*/  @P2 BRA `(.L_x_30) ;  /* 0xffffffe800782947 */ /* 0x000fee000383ffff */
.L_x_23:
[----:B------:R-:W0:Y:S02]  /*3f30*/  LDC R0, c[0x0][0x28c] ;  /* 0x0000a300ff007b82 */ /* 0x000e240000000800 */
[----:B0-----:R-:W-:-:S13]  /*3f40*/  ISETP.GE.AND P1, PT, R0, 0x1, PT ;  /* 0x000000010000780c */ /* 0x001fda0003f26270 */
[----:B------:R-:W-:Y:S05]  /*3f50*/  @!P1 BRA `(.L_x_31) ;  /* 0x0000000000489947 */ /* 0x000fea0003800000 */
[----:B------:R-:W-:Y:S05]  /*3f60*/  @!P0 BRA `(.L_x_32) ;  /* 0x0000000000048947 */ /* 0x000fea0003800000 */
[----:B------:R-:W-:Y:S01]  /*3f70*/  BPT.TRAP 0x1 ;  /* 0x000000040000795c */ /* 0x000fe20000300000 */
.L_x_32:
[----:B------:R-:W2:Y:S04]  /*3f80*/  LDL R0, [R1+0x80] ;  /* 0x0000800001007983 */ /* 0x000ea80000100800 */
[----:B------:R-:W3:Y:S04]  /*3f90*/  LDL R4, [R1+0x84] ;  /* 0x0000840001047983 */ /* 0x000ee80000100800 */
[----:B------:R-:W4:Y:S01]  /*3fa0*/  LDL R3, [R1+0x88] ;  /* 0x0000880001037983 */ /* 0x000f220000100800 */
[----:B--2---:R-:W-:Y:S01]  /*3fb0*/  ISETP.NE.AND P0, PT, R0, RZ, PT ;  /* 0x000000ff0000720c */ /* 0x004fe20003f05270 */
[----:B---3--:R-:W-:-:S12]  /*3fc0*/  IMAD.MOV.U32 R5, RZ, RZ, R4 ;  /* 0x000000ffff057224 */ /* 0x008fd800078e0004 */
[----:B------:R-:W-:-:S04]  /*3fd0*/  @P0 VIADD R0, R6, UR37 ;  /* 0x0000002506000c36 */ /* 0x000fc80008000000 */
[----:B------:R-:W-:Y:S02]  /*3fe0*/  @P0 IMAD.SHL.U32 R0, R0, 0x8, RZ ;  /* 0x0000000800000824 */ /* 0x000fe400078e00ff */
[----:B----4-:R-:W-:Y:S02]  /*3ff0*/  IMAD.MOV.U32 R4, RZ, RZ, R3 ;  /* 0x000000ffff047224 */ /* 0x010fe400078e0003 */
[----:B------:R-:W-:Y:S01]  /*4000*/  IMAD.U32 R3, RZ, RZ, UR39 ;  /* 0x00000027ff037e24 */ /* 0x000fe2000f8e00ff */
[----:B------:R-:W-:-:S04]  /*4010*/  @P0 LOP3.LUT R0, R0, 0x38, RZ, 0xc0, !PT ;  /* 0x0000003800000812 */ /* 0x000fc800078ec0ff */
[----:B------:R-:W-:-:S04]  /*4020*/  @P0 IADD3 R0, R3, 0x40, R0 ;  /* 0x0000004003000810 */ /* 0x000fc80007ffe000 */
[----:B------:R-:W-:-:S04]  /*4030*/  @P0 PRMT R0, R5, 0x654, R0 ;  /* 0x0000065405000816 */ /* 0x000fc80000000000 */
[----:B------:R0:W-:Y:S01]  /*4040*/  @P0 SYNCS.ARRIVE.TRANS64.RED.A1T0 RZ, [R0+URZ], RZ ;  /* 0x000000ff00ff09a7 */ /* 0x0001e2000810043f */
[----:B------:R-:W-:-:S13]  /*4050*/  ISETP.GT.U32.AND P0, PT, R4, 0x1, PT ;  /* 0x000000010400780c */ /* 0x000fda0003f04070 */
[----:B0-----:R-:W-:Y:S05]  /*4060*/  @P0 BRA `(.L_x_31) ;  /* 0x0000000000040947 */ /* 0x001fea0003800000 */
[----:B------:R-:W-:Y:S01]  /*4070*/  BPT.TRAP 0x1 ;  /* 0x000000040000795c */ /* 0x000fe20000300000 */
.L_x_31:
[----:B-1----:R-:W2:Y:S01]  /*4080*/  LDL R227, [R1+0x8c] ;  /* 0x00008c0001e37983 */ /* 0x002ea20000100800 */
[----:B------:R-:W0:Y:S01]  /*4090*/  LDC R4, c[0x0][0x288] ;  /* 0x0000a200ff047b82 */ /* 0x000e220000000800 */
[----:B------:R-:W1:Y:S01]  /*40a0*/  S2R R5, SR_TID.X ;  /* 0x0000000000057919 */ /* 0x000e620000002100 */
[----:B------:R-:W-:Y:S01]  /*40b0*/  IMAD R22, R22, 0xe0, RZ ;  /* 0x000000e016167824 */ /* 0x000fe200078e02ff */
[----:B------:R-:W-:Y:S01]  /*40c0*/  ULDC UR4, c[0x0][0x284] ;  /* 0x0000a10000047ab9 */ /* 0x000fe20000000800 */
[----:B------:R-:W-:Y:S01]  /*40d0*/  ULDC.64 UR6, c[0x0][0x5d0] ;  /* 0x0001740000067ab9 */ /* 0x000fe20000000a00 */
[--C-:B-1----:R-:W-:Y:S02]  /*40e0*/  SHF.R.U32.HI R3, RZ, 0x7, R5.reuse ;  /* 0x00000007ff037819 */ /* 0x102fe40000011605 */
[----:B------:R-:W-:Y:S02]  /*40f0*/  SHF.R.U32.HI R0, RZ, 0x2, R5 ;  /* 0x00000002ff007819 */ /* 0x000fe40000011605 */
[----:B------:R-:W-:-:S02]  /*4100*/  LOP3.LUT R3, R3, 0x1, RZ, 0xc0, !PT ;  /* 0x0000000103037812 */ /* 0x000fc400078ec0ff */
[----:B------:R-:W-:Y:S02]  /*4110*/  LOP3.LUT R21, R5, 0x60, RZ, 0xc0, !PT ;  /* 0x0000006005157812 */ /* 0x000fe400078ec0ff */
[----:B------:R-:W-:Y:S01]  /*4120*/  LOP3.LUT R0, R0, 0x7, RZ, 0xc0, !PT ;  /* 0x0000000700007812 */ /* 0x000fe200078ec0ff */
[----:B------:R-:W-:Y:S01]  /*4130*/  IMAD.SHL.U32 R20, R3, 0x40, RZ ;  /* 0x0000004003147824 */ /* 0x000fe200078e00ff */
[----:B------:R-:W-:-:S04]  /*4140*/  SHF.R.U32.HI R21, RZ, 0x1, R21 ;  /* 0x00000001ff157819 */ /* 0x000fc80000011615 */
[--C-:B------:R-:W-:Y:S02]  /*4150*/  LOP3.LUT R20, R20, 0x40, R0.reuse, 0xe2, !PT ;  /* 0x0000004014147812 */ /* 0x100fe400078ee200 */
[----:B------:R-:W-:Y:S02]  /*4160*/  IADD3 R0, RZ, -R21, -R0 ;  /* 0x80000015ff007210 */ /* 0x000fe40007ffe800 */
[----:B0-----:R-:W-:-:S03]  /*4170*/  ISETP.GE.AND P0, PT, R22, R4, PT ;  /* 0x000000041600720c */ /* 0x001fc60003f06270 */
[----:B------:R-:W-:Y:S02]  /*4180*/  IMAD R3, R3, -0x40, R0 ;  /* 0xffffffc003037824 */ /* 0x000fe400078e0200 */
[----:B------:R-:W-:-:S05]  /*4190*/  IMAD R0, R18, 0xc0, RZ ;  /* 0x000000c012007824 */ /* 0x000fca00078e02ff */
[C---:B------:R-:W-:Y:S02]  /*41a0*/  ISETP.GE.OR P0, PT, R0.reuse, UR4, P0 ;  /* 0x0000000400007c0c */ /* 0x040fe40008706670 */
[----:B------:R-:W-:Y:S02]  /*41b0*/  IADD3 R0, -R0, UR4, R3 ;  /* 0x0000000400007c10 */ /* 0x000fe4000fffe103 */
[C---:B------:R-:W-:Y:S01]  /*41c0*/  LOP3.LUT R3, R5.reuse, 0x3, RZ, 0xc0, !PT ;  /* 0x0000000305037812 */ /* 0x040fe200078ec0ff */
[----:B------:R-:W-:-:S04]  /*41d0*/  IMAD.SHL.U32 R23, R5, 0x2, RZ ;  /* 0x0000000205177824 */ /* 0x000fc800078e00ff */
[----:B------:R-:W-:-:S04]  /*41e0*/  IMAD R3, R3, -0x2, R4 ;  /* 0xfffffffe03037824 */ /* 0x000fc800078e0204 */
[----:B------:R-:W-:Y:S01]  /*41f0*/  IMAD.IADD R3, R3, 0x1, -R22 ;  /* 0x0000000103037824 */ /* 0x000fe200078e0a16 */
[----:B------:R-:W-:-:S04]  /*4200*/  LOP3.LUT R22, R22, 0x6, R23, 0xf8, !PT ;  /* 0x0000000616167812 */ /* 0x000fc800078ef817 */
[----:B------:R-:W-:Y:S01]  /*4210*/  SHF.R.S32.HI R23, RZ, 0x1f, R22 ;  /* 0x0000001fff177819 */ /* 0x000fe20000011416 */
[----:B------:R-:W-:-:S04]  /*4220*/  UIADD3 UR37, UR38, UR37, URZ ;  /* 0x0000002526257290 */ /* 0x000fc8000fffe03f */
[----:B------:R-:W-:-:S04]  /*4230*/  USHF.R.U32.HI UR4, URZ, 0x3, UR37 ;  /* 0x000000033f047899 */ /* 0x000fc80008011625 */
[----:B------:R-:W-:Y:S02]  /*4240*/  ULOP3.LUT UR4, UR4, 0x1, URZ, 0xc0, !UPT ;  /* 0x0000000104047892 */ /* 0x000fe4000f8ec03f */
[----:B------:R-:W-:Y:S02]  /*4250*/  UISETP.GT.U32.AND UP1, UPT, UR37, 0x7, UPT ;  /* 0x000000072500788c */ /* 0x000fe4000bf24070 */
[----:B------:R-:W-:Y:S02]  /*4260*/  UISETP.NE.U32.AND UP0, UPT, UR4, 0x1, UPT ;  /* 0x000000010400788c */ /* 0x000fe4000bf05070 */
[----:B------:R-:W-:Y:S02]  /*4270*/  UISETP.LT.U32.AND UP1, UPT, UR38, 0x8, UP1 ;  /* 0x000000082600788c */ /* 0x000fe40008f21070 */
[----:B------:R-:W-:Y:S02]  /*4280*/  UISETP.GT.U32.AND UP0, UPT, UR38, 0x7, !UP0 ;  /* 0x000000072600788c */ /* 0x000fe4000c704070 */
[----:B------:R-:W-:-:S02]  /*4290*/  USEL UR5, URZ, 0x1, !UP1 ;  /* 0x000000013f057887 */ /* 0x000fc4000c800000 */
[----:B------:R-:W-:Y:S01]  /*42a0*/  USEL UR4, URZ, 0x1, !UP0 ;  /* 0x000000013f047887 */ /* 0x000fe2000c000000 */
[----:B------:R-:W-:Y:S01]  /*42b0*/  LOP3.LUT R20, R20, R21, RZ, 0xfc, !PT ;  /* 0x0000001514147212 */ /* 0x000fe200078efcff */
[----:B------:R-:W-:Y:S01]  /*42c0*/  IMAD.MOV.U32 R21, RZ, RZ, RZ ;  /* 0x000000ffff157224 */ /* 0x000fe200078e00ff */
[----:B------:R-:W-:Y:S02]  /*42d0*/  ULOP3.LUT UR37, UR37, 0x7, URZ, 0xc0, !UPT ;  /* 0x0000000725257892 */ /* 0x000fe4000f8ec03f */
[----:B------:R-:W-:Y:S01]  /*42e0*/  ULOP3.LUT UR36, UR4, UR36, UR5, 0x96, !UPT ;  /* 0x0000002404247292 */ /* 0x000fe2000f8e9605 */
[----:B------:R-:W-:Y:S01]  /*42f0*/  IMAD.WIDE R20, R18, 0xc0, R20 ;  /* 0x000000c012147825 */ /* 0x000fe200078e0214 */
[----:B--2---:R-:W-:-:S03]  /*4300*/  SHF.R.S32.HI R4, RZ, 0x1f, R227 ;  /* 0x0000001fff047819 */ /* 0x004fc600000114e3 */
[----:B------:R-:W-:-:S04]  /*4310*/  IMAD.WIDE.U32 R6, R227, UR6, R22 ;  /* 0x00000006e3067c25 */ /* 0x000fc8000f8e0016 */
[----:B------:R-:W-:-:S04]  /*4320*/  IMAD R5, R4, UR6, RZ ;  /* 0x0000000604057c24 */ /* 0x000fc8000f8e02ff */
[----:B------:R-:W-:-:S04]  /*4330*/  IMAD R5, R227, UR7, R5 ;  /* 0x00000007e3057c24 */ /* 0x000fc8000f8e0205 */
[----:B------:R-:W-:Y:S02]  /*4340*/  IMAD.IADD R7, R7, 0x1, R5 ;  /* 0x0000000107077824 */ /* 0x000fe400078e0205 */
[----:B------:R-:W-:-:S05]  /*4350*/  IMAD.MOV.U32 R5, RZ, RZ, -0x1 ;  /* 0xffffffffff057424 */ /* 0x000fca00078e00ff */
[----:B------:R0:W-:Y:S01]  /*4360*/  STL [R1+0x98], R5 ;  /* 0x0000980501007387 */ /* 0x0001e20000100800 */
[----:B------:R-:W-:Y:S05]  /*4370*/  @P0 BRA `(.L_x_33) ;  /* 0x000000d800dc0947 */ /* 0x000fea0003800000 */
[----:B------:R-:W1:Y:S01]  /*4380*/  LDC.64 R18, c[0x0][0x5c8] ;  /* 0x00017200ff127b82 */ /* 0x000e620000000a00 */
[----:B-----5:R-:W-:Y:S01]  /*4390*/  FSETP.NEU.AND P2, PT, R16, RZ, PT ;  /* 0x000000ff1000720b */ /* 0x020fe20003f4d000 */
[----:B------:R-:W-:Y:S01]  /*43a0*/  BSSY B0, `(.L_x_33) ;  /* 0x0000db4000007945 */ /* 0x000fe20003800000 */
[----:B------:R-:W-:-:S04]  /*43b0*/  ISETP.GT.AND P0, PT, R3, RZ, PT ;  /* 0x000000ff0300720c */ /* 0x000fc80003f04270 */
[----:B------:R-:W-:Y:S01]  /*43c0*/  ISETP.GT.AND P1, PT, R0, RZ, P0 ;  /* 0x000000ff0000720c */ /* 0x000fe20000724270 */
[-C--:B-1----:R-:W-:Y:S02]  /*43d0*/  IMAD R14, R21, R18.reuse, RZ ;  /* 0x00000012150e7224 */ /* 0x082fe400078e02ff */
[----:B------:R-:W-:-:S04]  /*43e0*/  IMAD.WIDE.U32 R6, R20, R18, R6 ;  /* 0x0000001214067225 */ /* 0x000fc800078e0006 */
[----:B------:R-:W-:-:S04]  /*43f0*/  IMAD R14, R20, R19, R14 ;  /* 0x00000013140e7224 */ /* 0x000fc800078e020e */
[----:B------:R-:W-:Y:S01]  /*4400*/  IMAD.IADD R14, R7, 0x1, R14 ;  /* 0x00000001070e7824 */ /* 0x000fe200078e020e */
[----:B------:R-:W-:Y:S06]  /*4410*/  @!P2 BRA `(.L_x_34) ;  /* 0x00000098006ca947 */ /* 0x000fec0003800000 */
[----:B------:R-:W1:Y:S01]  /*4420*/  LDC.64 R218, c[0x0][0x5b8] ;  /* 0x00016e00ffda7b82 */ /* 0x000e620000000a00 */
[----:B------:R-:W2:Y:S01]  /*4430*/  LDL.LU R15, [R1+0x40] ;  /* 0x00004000010f7983 */ /* 0x000ea20000300800 */
[----:B------:R-:W-:-:S06]  /*4440*/  ULDC.64 UR4, c[0x0][0x5c0] ;  /* 0x0001700000047ab9 */ /* 0x000fcc0000000a00 */
[----:B------:R-:W3:Y:S08]  /*4450*/  LDC.64 R10, c[0x0][0x5b0] ;  /* 0x00016c00ff0a7b82 */ /* 0x000ef00000000a00 */
[----:B------:R-:W4:Y:S01]  /*4460*/  LDC.64 R8, c[0x0][0x5a8] ;  /* 0x00016a00ff087b82 */ /* 0x000f220000000a00 */
[-C--:B-1----:R-:W-:Y:S02]  /*4470*/  IMAD R226, R4, R218.reuse, RZ ;  /* 0x000000da04e27224 */ /* 0x082fe400078e02ff */
[----:B------:R-:W-:-:S04]  /*4480*/  IMAD.WIDE.U32 R220, R227, R218, R22 ;  /* 0x000000dae3dc7225 */ /* 0x000fc800078e0016 */
[----:B------:R-:W-:Y:S02]  /*4490*/  IMAD R226, R227, R219, R226 ;  /* 0x000000dbe3e27224 */ /* 0x000fe400078e02e2 */
[-C--:B---3--:R-:W-:Y:S02]  /*44a0*/  IMAD R224, R21, R10.reuse, RZ ;  /* 0x0000000a15e07224 */ /* 0x088fe400078e02ff */
[----:B------:R-:W-:Y:S02]  /*44b0*/  IMAD.IADD R217, R221, 0x1, R226 ;  /* 0x00000001ddd97824 */ /* 0x000fe400078e02e2 */
[----:B------:R-:W-:Y:S02]  /*44c0*/  IMAD.MOV.U32 R216, RZ, RZ, R220 ;  /* 0x000000ffffd87224 */ /* 0x000fe400078e00dc */
[C---:B------:R-:W-:Y:S02]  /*44d0*/  IMAD R224, R20.reuse, R11, R224 ;  /* 0x0000000b14e07224 */ /* 0x040fe400078e02e0 */
[----:B0-----:R-:W-:-:S04]  /*44e0*/  IMAD.WIDE.U32 R4, R20, R10, R216 ;  /* 0x0000000a14047225 */ /* 0x001fc800078e00d8 */
[----:B------:R-:W-:Y:S01]  /*44f0*/  IMAD.IADD R5, R5, 0x1, R224 ;  /* 0x0000000105057824 */ /* 0x000fe200078e02e0 */
[----:B----4-:R-:W-:-:S04]  /*4500*/  LEA R12, P2, R4, R8, 0x1 ;  /* 0x00000008040c7211 */ /* 0x010fc800078408ff */
[----:B------:R-:W-:-:S05]  /*4510*/  LEA.HI.X R13, R4, R9, R5, 0x1, P2 ;  /* 0x00000009040d7211 */ /* 0x000fca00010f0c05 */
[----:B------:R-:W3:Y:S01]  /*4520*/  @P1 LDG.E.LTC128B.U16 R219, desc[UR48][R12.64] ;  /* 0x000000300cdb1981 */ /* 0x000ee2000c1e1520 */
[----:B------:R-:W-:Y:S01]  /*4530*/  ISETP.GT.AND P4, PT, R3, 0x1, PT ;  /* 0x000000010300780c */ /* 0x000fe20003f84270 */
[----:B------:R-:W-:Y:S01]  /*4540*/  BSSY B1, `(.L_x_35) ;  /* 0x0000013000017945 */ /* 0x000fe20003800000 */
[----:B------:R-:W-:-:S11]  /*4550*/  LOP3.LUT R17, R17, 0xfffffffd, RZ, 0xc0, !PT ;  /* 0xfffffffd11117812 */ /* 0x000fd600078ec0ff */
[----:B------:R-:W-:Y:S01]  /*4560*/  @P4 LOP3.LUT R17, R17, 0x2, RZ, 0xfc, !PT ;  /* 0x0000000211114812 */ /* 0x000fe200078efcff */
[----:B---3--:R-:W-:-:S04]  /*4570*/  IMAD.U32 R4, R219, 0x10000, RZ ;  /* 0x00010000db047824 */ /* 0x008fc800078e00ff */
[----:B------:R-:W-:-:S04]  /*4580*/  FMUL R4, R4, R16 ;  /* 0x0000001004047220 */ /* 0x000fc80000400000 */
[----:B--2---:R-:W-:Y:S01]  /*4590*/  FFMA R7, R15, R2, R4 ;  /* 0x000000020f077223 */ /* 0x004fe20000000004 */
[----:B------:R-:W-:-:S04]  /*45a0*/  LEA R4, P2, R6, UR4, 0x1 ;  /* 0x0000000406047c11 */ /* 0x000fc8000f8408ff */
[----:B------:R-:W-:Y:S02]  /*45b0*/  LEA.HI.X R5, R6, UR5, R14, 0x1, P2 ;  /* 0x0000000506057c11 */ /* 0x000fe400090f0c0e */
[----:B------:R-:W-:-:S05]  /*45c0*/  F2FP.BF16.F32.PACK_AB R6, RZ, R7 ;  /* 0x00000007ff06723e */ /* 0x000fca00000010ff */
[----:B------:R0:W-:Y:S02]  /*45d0*/  @P1 STG.E.U16 desc[UR48][R4.64], R6 ;  /* 0x0000000604001986 */ /* 0x0001e4000c101530 */
[----:B0-----:R-:W-:-:S04]  /*45e0*/  IMAD.WIDE.U32 R6, R20, R10, R22 ;  /* 0x0000000a14067225 */ /* 0x001fc800078e0016 */
[----:B------:R-:W-:Y:S02]  /*45f0*/  IMAD.IADD R7, R224, 0x1, R7 ;  /* 0x00000001e0077824 */ /* 0x000fe400078e0207 */
[----:B------:R-:W-:-:S04]  /*4600*/  IMAD.WIDE.U32 R6, R227, R218, R6 ;  /* 0x000000dae3067225 */ /* 0x000fc800078e0006 */
[----:B------:R-:W-:Y:S01]  /*4610*/  IMAD.IADD R7, R226, 0x1, R7 ;  /* 0x00000001e2077824 */ /* 0x000fe200078e0207 */
[----:B------:R-:W-:-:S04]  /*4620*/  LEA R14, P1, R6, R8, 0x1 ;  /* 0x00000008060e7211 */ /* 0x000fc800078208ff */
[----:B------:R-:W-:Y:S02]  /*4630*/  LEA.HI.X R15, R6, R9, R7, 0x1, P1 ;  /* 0x00000009060f7211 */ /* 0x000fe400008f0c07 */
[----:B------:R-:W-:-:S13]  /*4640*/  ISETP.GT.AND P1, PT, R0, RZ, P4 ;  /* 0x000000ff0000720c */ /* 0x000fda0002724270 */
[----:B------:R-:W-:Y:S05]  /*4650*/  @!P1 BRA `(.L_x_36) ;  /* 0x0000000000049947 */ /* 0x000fea0003800000 */
[----:B------:R0:W5:Y:S02]  /*4660*/  LDG.E.LTC128B.U16 R219, desc[UR48][R14.64+0x2] ;  /* 0x000002300edb7981 */ /* 0x000164000c1e1520 */
.L_x_36:
[----:B------:R-:W-:Y:S05]  /*4670*/  BSYNC B1 ;  /* 0x0000000000017941 */ /* 0x000fea0003800000 */
.L_x_35:
[----:B------:R-:W2:Y:S01]  /*4680*/  LDL.LU R7, [R1+0x44] ;  /* 0x0000440001077983 */ /* 0x000ea20000300800 */
[----:B-----5:R-:W-:Y:S01]  /*4690*/  IMAD.U32 R6, R219, 0x10000, RZ ;  /* 0x00010000db067824 */ /* 0x020fe200078e00ff */
[C---:B------:R-:W-:Y:S01]  /*46a0*/  SHF.L.U64.HI R223, R10.reuse, 0x3, R11 ;  /* 0x000000030adf7819 */ /* 0x040fe2000001020b */
[----:B------:R-:W-:Y:S01]  /*46b0*/  IMAD.SHL.U32 R222, R10, 0x8, RZ ;  /* 0x000000080ade7824 */ /* 0x000fe200078e00ff */
[----:B------:R-:W3:Y:S01]  /*46c0*/  LDL.LU R225, [R1+0x48] ;  /* 0x0000480001e17983 */ /* 0x000ee20000300800 */
[----:B------:R-:W-:-:S04]  /*46d0*/  FMUL R6, R6, R16 ;  /* 0x0000001006067220 */ /* 0x000fc80000400000 */
[----:B--2---:R-:W-:-:S05]  /*46e0*/  FFMA R6, R7, R2, R6 ;  /* 0x0000000207067223 */ /* 0x004fca0000000006 */
[----:B------:R-:W-:-:S05]  /*46f0*/  F2FP.BF16.F32.PACK_AB R6, RZ, R6 ;  /* 0x00000006ff06723e */ /* 0x000fca00000010ff */
[----:B------:R1:W-:Y:S01]  /*4700*/  @P1 STG.E.U16 desc[UR48][R4.64+0x2], R6 ;  /* 0x0000020604001986 */ /* 0x0003e2000c101530 */
[----:B------:R-:W-:Y:S01]  /*4710*/  ISETP.GT.AND P1, PT, R0, 0x8, P0 ;  /* 0x000000080000780c */ /* 0x000fe20000724270 */
[----:B-1----:R-:W-:-:S04]  /*4720*/  IMAD.WIDE.U32 R6, R20, R10, R222 ;  /* 0x0000000a14067225 */ /* 0x002fc800078e00de */
[----:B------:R-:W-:Y:S01]  /*4730*/  IMAD.IADD R224, R224, 0x1, R7 ;  /* 0x00000001e0e07824 */ /* 0x000fe200078e0207 */
[----:B------:R-:W-:-:S05]  /*4740*/  IADD3 R7, P2, R220, R6, RZ ;  /* 0x00000006dc077210 */ /* 0x000fca0007f5e0ff */
[----:B------:R-:W-:Y:S01]  /*4750*/  IMAD.X R13, R224, 0x1, R217, P2 ;  /* 0x00000001e00d7824 */ /* 0x000fe200010e06d9 */
[----:B------:R-:W-:-:S04]  /*4760*/  LEA R12, P2, R7, R8, 0x1 ;  /* 0x00000008070c7211 */ /* 0x000fc800078408ff */
[----:B------:R-:W-:-:S05]  /*4770*/  LEA.HI.X R13, R7, R9, R13, 0x1, P2 ;  /* 0x00000009070d7211 */ /* 0x000fca00010f0c0d */
[----:B------:R-:W2:Y:S01]  /*4780*/  @P1 LDG.E.LTC128B.U16 R219, desc[UR48][R12.64] ;  /* 0x000000300cdb1981 */ /* 0x000ea2000c1e1520 */
[----:B------:R-:W-:Y:S01]  /*4790*/  IADD3 R6, P2, R22, R6, RZ ;  /* 0x0000000616067210 */ /* 0x000fe20007f5e0ff */
[----:B------:R-:W-:Y:S04]  /*47a0*/  BSSY B1, `(.L_x_37) ;  /* 0x0000015000017945 */ /* 0x000fe80003800000 */
[----:B------:R-:W-:Y:S02]  /*47b0*/  IMAD.X R7, R23, 0x1, R224, P2 ;  /* 0x0000000117077824 */ /* 0x000fe400010e06e0 */
[----:B------:R-:W-:-:S04]  /*47c0*/  IMAD.WIDE.U32 R6, R227, R218, R6 ;  /* 0x000000dae3067225 */ /* 0x000fc800078e0006 */
[----:B------:R-:W-:Y:S02]  /*47d0*/  IMAD.IADD R7, R226, 0x1, R7 ;  /* 0x00000001e2077824 */ /* 0x000fe400078e0207 */
[----:B------:R-:W-:-:S05]  /*47e0*/  IMAD.SHL.U32 R227, R18, 0x10, RZ ;  /* 0x0000001012e37824 */ /* 0x000fca00078e00ff */
[----:B------:R1:W-:Y:S01]  /*47f0*/  STL [R1+0x44], R227 ;  /* 0x000044e301007387 */ /* 0x0003e20000100800 */
[----:B--2---:R-:W-:-:S04]  /*4800*/  IMAD.U32 R12, R219, 0x10000, RZ ;  /* 0x00010000db0c7824 */ /* 0x004fc800078e00ff */
[----:B------:R-:W-:-:S04]  /*4810*/  FMUL R12, R12, R16 ;  /* 0x000000100c0c7220 */ /* 0x000fc80000400000 */
[----:B---3--:R-:W-:Y:S01]  /*4820*/  FFMA R224, R225, R2, R12 ;  /* 0x00000002e1e07223 */ /* 0x008fe2000000000c */
[----:B------:R-:W-:Y:S02]  /*4830*/  LEA R12, P2, R6, R8, 0x1 ;  /* 0x00000008060c7211 */ /* 0x000fe400078408ff */
[----:B------:R-:W-:Y:S02]  /*4840*/  SHF.L.U64.HI R225, R18, 0x4, R19 ;  /* 0x0000000412e17819 */ /* 0x000fe40000010213 */
[----:B------:R-:W-:Y:S02]  /*4850*/  LEA.HI.X R13, R6, R9, R7, 0x1, P2 ;  /* 0x00000009060d7211 */ /* 0x000fe400010f0c07 */
[----:B------:R-:W-:Y:S01]  /*4860*/  F2FP.BF16.F32.PACK_AB R7, RZ, R224 ;  /* 0x000000e0ff07723e */ /* 0x000fe200000010ff */
[----:B------:R1:W-:Y:S01]  /*4870*/  STL [R1+0x40], R225 ;  /* 0x000040e101007387 */ /* 0x0003e20000100800 */
[----:B------:R-:W-:Y:S02]  /*4880*/  IADD3 R6, P3, R227, R4, RZ ;  /* 0x00000004e3067210 */ /* 0x000fe40007f7e0ff */
[----:B------:R-:W-:-:S02]  /*4890*/  PRMT R224, R7, 0x7610, R224 ;  /* 0x0000761007e07816 */ /* 0x000fc400000000e0 */
[----:B------:R-:W-:Y:S01]  /*48a0*/  ISETP.GT.AND P2, PT, R0, 0x8, P4 ;  /* 0x000000080000780c */ /* 0x000fe20002744270 */
[----:B------:R-:W-:-:S05]  /*48b0*/  IMAD.X R7, R225, 0x1, R5, P3 ;  /* 0x00000001e1077824 */ /* 0x000fca00018e0605 */
[----:B------:R1:W-:Y:S07]  /*48c0*/  @P1 STG.E.U16 desc[UR48][R6.64], R224 ;  /* 0x000000e006001986 */ /* 0x0003ee000c101530 */
[----:B------:R-:W-:Y:S05]  /*48d0*/  @!P2 BRA `(.L_x_38) ;  /* 0x000000000004a947 */ /* 0x000fea0003800000 */
[----:B------:R2:W5:Y:S02]  /*48e0*/  LDG.E.LTC128B.U16 R219, desc[UR48][R12.64+0x2] ;  /* 0x000002300cdb7981 */ /* 0x000564000c1e1520 */
.L_x_38:
[----:B------:R-:W-:Y:S05]  /*48f0*/  BSYNC B1 ;  /* 0x0000000000017941 */ /* 0x000fea0003800000 */
.L_x_37:
[----:B-1----:R-:W3:Y:S01]  /*4900*/  LDL.LU R225, [R1+0x4c] ;  /* 0x00004c0001e17983 */ /* 0x002ee20000300800 */
[----:B-----5:R-:W-:Y:S01]  /*4910*/  IMAD.U32 R224, R219, 0x10000, RZ ;  /* 0x00010000dbe07824 */ /* 0x020fe200078e00ff */
[----:B------:R-:W-:Y:S01]  /*4920*/  ISETP.GT.AND P3, PT, R3, 0x8, PT ;  /* 0x000000080300780c */ /* 0x000fe20003f64270 */
[----:B------:R-:W-:Y:S01]  /*4930*/  BSSY B1, `(.L_x_39) ;  /* 0x000000a000017945 */ /* 0x000fe20003800000 */
[----:B------:R-:W-:Y:S01]  /*4940*/  LOP3.LUT R17, R17, 0xfffffffb, RZ, 0xc0, !PT ;  /* 0xfffffffb11117812 */ /* 0x000fe200078ec0ff */
[----:B------:R-:W-:Y:S01]  /*4950*/  FMUL R224, R224, R16 ;  /* 0x00000010e0e07220 */ /* 0x000fe20000400000 */
[----:B------:R-:W-:-:S09]  /*4960*/  ISETP.GT.AND P1, PT, R0, RZ, P3 ;  /* 0x000000ff0000720c */ /* 0x000fd20001f24270 */
[----:B------:R-:W-:Y:S01]  /*4970*/  @P3 LOP3.LUT R17, R17, 0x4, RZ, 0xfc, !PT ;  /* 0x0000000411113812 */ /* 0x000fe200078efcff */
[----:B---3--:R-:W-:-:S05]  /*4980*/  FFMA R224, R225, R2, R224 ;  /* 0x00000002e1e07223 */ /* 0x008fca00000000e0 */
[----:B------:R-:W-:-:S05]  /*4990*/  F2FP.BF16.F32.PACK_AB R224, RZ, R224 ;  /* 0x000000e0ffe0723e */ /* 0x000fca00000010ff */
[----:B------:R1:W-:Y:S01]  /*49a0*/  @P2 STG.E.U16 desc[UR48][R6.64+0x2], R224 ;  /* 0x000002e006002986 */ /* 0x0003e2000c101530 */
[----:B------:R-:W-:Y:S05]  /*49b0*/  @!P1 BRA `(.L_x_40) ;  /* 0x0000000000049947 */ /* 0x000fea0003800000 */
[----:B------:R3:W5:Y:S02]  /*49c0*/  LDG.E.LTC128B.U16 R219, desc[UR48][R14.64+0x10] ;  /* 0x000010300edb7981 */ /* 0x000764000c1e1520 */
.L_x_40:
[----:B------:R-:W-:Y:S05]  /*49d0*/  BSYNC B1 ;  /* 0x0000000000017941 */ /* 0x000fea0003800000 */
.L_x_39:
[----:B------:R-:W4:Y:S01]  /*49e0*/  LDL.LU R225, [R1+0x50] ;  /* 0x0000500001e17983 */ /* 0x000f220000300800 */
[----:B-1---5:R-:W-:Y:S01]  /*49f0*/  IMAD.U32 R224, R219, 0x10000, RZ ;  /* 0x00010000dbe07824 */ /* 0x022fe200078e00ff */
[----:B------:R-:W-:Y:S01]  /*4a00*/  ISETP.GT.AND P6, PT, R3, 0x9, PT ;  /* 0x000000090300780c */ /* 0x000fe20003fc4270 */
[----:B------:R-:W-:Y:S01]  /*4a10*/  BSSY B1, `(.L_x_41) ;  /* 0x000000a000017945 */ /* 0x000fe20003800000 */
[----:B------:R-:W-:Y:S01]  /*4a20*/  LOP3.LUT R17, R17, 0xfffffffe, RZ, 0xc0, !PT ;  /* 0xfffffffe11117812 */ /* 0x000fe200078ec0ff */
[----:B------:R-:W-:Y:S01]  /*4a30*/  FMUL R224, R224, R16 ;  /* 0x00000010e0e07220 */ /* 0x000fe20000400000 */
[----:B------:R-:W-:-:S09]  /*4a40*/  ISETP.GT.AND P2, PT, R0, RZ, P6 ;  /* 0x000000ff0000720c */ /* 0x000fd20003744270 */
[----:B------:R-:W-:Y:S01]  /*4a50*/  @P6 LOP3.LUT R17, R17, 0x1, RZ, 0xfc, !PT ;  /* 0x0000000111116812 */ /* 0x000fe200078efcff */
[----:B----4-:R-:W-:-:S05]  /*4a60*/  FFMA R224, R225, R2, R224 ;  /* 0x00000002e1e07223 */ /* 0x010fca00000000e0 */
[----:B------:R-:W-:-:S05]  /*4a70*/  F2FP.BF16.F32.PACK_AB R224, RZ, R224 ;  /* 0x000000e0ffe0723e */ /* 0x000fca00000010ff */
[----:B------:R1:W-:Y:S01]  /*4a80*/  @P1 STG.E.U16 desc[UR48][R4.64+0x10], R224 ;  /* 0x000010e004001986 */ /* 0x0003e2000c101530 */
[----:B------:R-:W-:Y:S05]  /*4a90*/  @!P2 BRA `(.L_x_42) ;  /* 0x000000000004a947 */ /* 0x000fea0003800000 */
[----:B------:R4:W5:Y:S02]  /*4aa0*/  LDG.E.LTC128B.U16 R219, desc[UR48][R14.64+0x12] ;  /* 0x000012300edb7981 */ /* 0x000964000c1e1520 */
.L_x_42:
[----:B------:R-:W-:Y:S05]  /*4ab0*/  BSYNC B1 ;  /* 0x0000000000017941 */ /* 0x000fea0003800000 */
.L_x_41:
[----:B------:R-:W2:Y:S01]  /*4ac0*/  LDL.LU R225, [R1+0x54] ;  /* 0x0000540001e17983 */ /* 0x000ea20000300800 */
[----:B-1---5:R-:W-:Y:S01]  /*4ad0*/  IMAD.U32 R224, R219, 0x10000, RZ ;  /* 0x00010000dbe07824 */ /* 0x022fe200078e00ff */
[----:B------:R-:W-:Y:S01]  /*4ae0*/  ISETP.GT.AND P1, PT, R0, 0x8, P3 ;  /* 0x000000080000780c */ /* 0x000fe20001f24270 */
[----:B------:R-:W-:Y:S02]  /*4af0*/  BSSY B1, `(.L_x_43) ;  /* 0x0000007000017945 */ /* 0x000fe40003800000 */
[----:B------:R-:W-:-:S04]  /*4b00*/  FMUL R224, R224, R16 ;  /* 0x00000010e0e07220 */ /* 0x000fc80000400000 */
[----:B--2---:R-:W-:-:S05]  /*4b10*/  FFMA R224, R225, R2, R224 ;  /* 0x00000002e1e07223 */ /* 0x004fca00000000e0 */
[----:B------:R-:W-:-:S05]  /*4b20*/  F2FP.BF16.F32.PACK_AB R224, RZ, R224 ;  /* 0x000000e0ffe0723e */ /* 0x000fca00000010ff */
[----:B------:R1:W-:Y:S01]  /*4b30*/  @P2 STG.E.U16 desc[UR48][R4.64+0x12], R224 ;  /* 0x000012e004002986 */ /* 0x0003e2000c101530 */
[----:B------:R-:W-:Y:S05]  /*4b40*/  @!P1 BRA `(.L_x_44) ;  /* 0x0000000000049947 */ /* 0x000fea0003800000 */
[----:B------:R2:W5:Y:S02]  /*4b50*/  LDG.E.LTC128B.U16 R219, desc[UR48][R12.64+0x10] ;  /* 0x000010300cdb7981 */ /* 0x000564000c1e1520 */
.L_x_44:
[----:B------:R-:W-:Y:S05]  /*4b60*/  BSYNC B1 ;  /* 0x0000000000017941 */ /* 0x000fea0003800000 */
.L_x_43:
[----:B------:R-:W3:Y:S01]  /*4b70*/  LDL.LU R225, [R1+0x58] ;  /* 0x0000580001e17983 */ /* 0x000ee20000300800 */
[----:B-1---5:R-:W-:Y:S01]  /*4b80*/  IMAD.U32 R224, R219, 0x10000, RZ ;  /* 0x00010000dbe07824 */ /* 0x022fe200078e00ff */
[----:B------:R-:W-:Y:S01]  /*4b90*/  ISETP.GT.AND P2, PT, R0, 0x8, P6 ;  /* 0x000000080000780c */ /* 0x000fe20003744270 */
[----:B------:R-:W-:Y:S02]  /*4ba0*/  BSSY B1, `(.L_x_45) ;  /* 0x0000007000017945 */ /* 0x000fe40003800000 */
[----:B------:R-:W-:-:S04]  /*4bb0*/  FMUL R224, R224, R16 ;  /* 0x00000010e0e07220 */ /* 0x000fc80000400000 */
[----:B---3--:R-:W-:-:S05]  /*4bc0*/  FFMA R224, R225, R2, R224 ;  /* 0x00000002e1e07223 */ /* 0x008fca00000000e0 */
[----:B------:R-:W-:-:S05]  /*4bd0*/  F2FP.BF16.F32.PACK_AB R224, RZ, R224 ;  /* 0x000000e0ffe0723e */ /* 0x000fca00000010ff */
[----:B------:R1:W-:Y:S01]  /*4be0*/  @P1 STG.E.U16 desc[UR48][R6.64+0x10], R224 ;  /* 0x000010e006001986 */ /* 0x0003e2000c101530 */
[----:B------:R-:W-:Y:S05]  /*4bf0*/  @!P2 BRA `(.L_x_46) ;  /* 0x000000000004a947 */ /* 0x000fea0003800000 */
[----:B------:R3:W5:Y:S02]  /*4c00*/  LDG.E.LTC128B.U16 R219, desc[UR48][R12.64+0x12] ;  /* 0x000012300cdb7981 */ /* 0x000764000c1e1520 */
.L_x_46:
[----:B------:R-:W-:Y:S05]  /*4c10*/  BSYNC B1 ;  /* 0x0000000000017941 */ /* 0x000fea0003800000 */
.L_x_45:
[----:B------:R-:W2:Y:S01]  /*4c20*/  LDL.LU R225, [R1+0x5c] ;  /* 0x00005c0001e17983 */ /* 0x000ea20000300800 */
[----:B-1---5:R-:W-:Y:S01]  /*4c30*/  IMAD.U32 R224, R219, 0x10000, RZ ;  /* 0x00010000dbe07824 */ /* 0x022fe200078e00ff */
[----:B------:R-:W-:Y:S01]  /*4c40*/  ISETP.GT.AND P4, PT, R3, 0x10, PT ;  /* 0x000000100300780c */ /* 0x000fe20003f84270 */
[----:B------:R-:W-:Y:S01]  /*4c50*/  BSSY B1, `(.L_x_47) ;  /* 0x0000009000017945 */ /* 0x000fe20003800000 */
[----:B------:R-:W-:Y:S01]  /*4c60*/  PRMT R227, R219, 0x7610, R227 ;  /* 0x00007610dbe37816 */ /* 0x000fe200000000e3 */
[----:B------:R-:W-:Y:S01]  /*4c70*/  FMUL R224, R224, R16 ;  /* 0x00000010e0e07220 */ /* 0x000fe20000400000 */
[----:B------:R-:W-:-:S03]  /*4c80*/  ISETP.GT.AND P1, PT, R0, RZ, P4 ;  /* 0x000000ff0000720c */ /* 0x000fc60002724270 */
[----:B--2---:R-:W-:-:S05]  /*4c90*/  FFMA R224, R225, R2, R224 ;  /* 0x00000002e1e07223 */ /* 0x004fca00000000e0 */
[----:B------:R-:W-:-:S05]  /*4ca0*/  F2FP.BF16.F32.PACK_AB R224, RZ, R224 ;  /* 0x000000e0ffe0723e */ /* 0x000fca00000010ff */
[----:B------:R1:W-:Y:S01]  /*4cb0*/  @P2 STG.E.U16 desc[UR48][R6.64+0x12], R224 ;  /* 0x000012e006002986 */ /* 0x0003e2000c101530 */
[----:B------:R-:W-:Y:S05]  /*4cc0*/  @!P1 BRA `(.L_x_48) ;  /* 0x0000000000049947 */ /* 0x000fea0003800000 */
[----:B------:R2:W5:Y:S02]  /*4cd0*/  LDG.E.LTC128B.U16 R227, desc[UR48][R14.64+0x20] ;  /* 0x000020300ee37981 */ /* 0x000564000c1e1520 */
.L_x_48:
[----:B------:R-:W-:Y:S05]  /*4ce0*/  BSYNC B1 ;  /* 0x0000000000017941 */ /* 0x000fea0003800000 */
.L_x_47:
[----:B-1----:R-:W3:Y:S01]  /*4cf0*/  LDL.LU R224, [R1+0x60] ;  /* 0x0000600001e07983 */ /* 0x002ee20000300800 */
[----:B-----5:R-:W-:-:S04]  /*4d00*/  IMAD.U32 R219, R227, 0x10000, RZ ;  /* 0x00010000e3db7824 */ /* 0x020fc800078e00ff */
[----:B------:R-:W-:-:S04]  /*4d10*/  FMUL R219, R219, R16 ;  /* 0x00000010dbdb7220 */ /* 0x000fc80000400000 */
[----:B---3--:R-:W-:-:S05]  /*4d20*/  FFMA R219, R224, R2, R219 ;  /* 0x00000002e0db7223 */ /* 0x008fca00000000db */
[----:B------:R-:W-:-:S05]  /*4d30*/  F2FP.BF16.F32.PACK_AB R219, RZ, R219 ;  /* 0x000000dbffdb723e */ /* 0x000fca00000010ff */
[----:B------:R1:W-:Y:S02]  /*4d40*/  @P1 STG.E.U16 desc[UR48][R4.64+0x20], R219 ;  /* 0x000020db04001986 */ /* 0x0003e4000c101530 */
[----:B-1----:R-:W-:-:S05]  /*4d50*/  IADD3 R219, P1, R20, 0x80, RZ ;  /* 0x0000008014db7810 */ /* 0x002fca0007f3e0ff */
[----:B------:R-:W-:Y:S02]  /*4d60*/  IMAD.X R20, RZ, RZ, R21, P1 ;  /* 0x000000ffff147224 */ /* 0x000fe400008e0615 */
[----:B------:R-:W-:-:S04]  /*4d70*/  IMAD.WIDE.U32 R228, R219, R10, R222 ;  /* 0x0000000adbe47225 */ /* 0x000fc800078e00de */
[-C--:B------:R-:W-:Y:S02]  /*4d80*/  IMAD R20, R20, R10.reuse, RZ ;  /* 0x0000000a14147224 */ /* 0x080fe400078e02ff */
[----:B------:R-:W-:-:S04]  /*4d90*/  IMAD.WIDE.U32 R222, R219, R10, R216 ;  /* 0x0000000adbde7225 */ /* 0x000fc800078e00d8 */
[C---:B------:R-:W-:Y:S02]  /*4da0*/  IMAD R221, R219.reuse, R11, R20 ;  /* 0x0000000bdbdd7224 */ /* 0x040fe400078e0214 */
[----:B------:R-:W-:Y:S02]  /*4db0*/  IMAD.WIDE.U32 R20, R219, R10, R22 ;  /* 0x0000000adb147225 */ /* 0x000fe400078e0016 */
[----:B------:R-:W3:Y:S01]  /*4dc0*/  LDL.LU R219, [R1+0x8c] ;  /* 0x00008c0001db7983 */ /* 0x000ee20000300800 */
[----:B------:R-:W-:Y:S01]  /*4dd0*/  LEA R224, P1, R222, R8, 0x1 ;  /* 0x00000008dee07211 */ /* 0x000fe200078208ff */
[----:B------:R-:W-:Y:S01]  /*4de0*/  IMAD.IADD R11, R221, 0x1, R21 ;  /* 0x00000001dd0b7824 */ /* 0x000fe200078e0215 */
[----:B------:R-:W-:Y:S01]  /*4df0*/  ISETP.GT.AND P3, PT, R3, 0x11, PT ;  /* 0x000000110300780c */ /* 0x000fe20003f64270 */
[----:B------:R-:W-:Y:S01]  /*4e00*/  IMAD.MOV.U32 R10, RZ, RZ, R20 ;  /* 0x000000ffff0a7224 */ /* 0x000fe200078e0014 */
[----:B------:R-:W-:Y:S01]  /*4e10*/  BSSY B1, `(.L_x_49) ;  /* 0x0000016000017945 */ /* 0x000fe20003800000 */
[----:B------:R-:W-:-:S02]  /*4e20*/  IMAD.IADD R216, R221, 0x1, R229 ;  /* 0x00000001ddd87824 */ /* 0x000fc400078e02e5 */
[----:B---3--:R-:W-:-:S04]  /*4e30*/  IMAD.WIDE.U32 R20, R219, R218, R10 ;  /* 0x000000dadb147225 */ /* 0x008fc800078e000a */
[----:B------:R-:W-:Y:S02]  /*4e40*/  IMAD.IADD R10, R223, 0x1, R221 ;  /* 0x00000001df0a7824 */ /* 0x000fe400078e02dd */
[----:B------:R-:W-:-:S03]  /*4e50*/  IMAD.IADD R11, R226, 0x1, R21 ;  /* 0x00000001e20b7824 */ /* 0x000fc600078e0215 */
[----:B------:R-:W-:Y:S02]  /*4e60*/  LEA.HI.X R225, R222, R9, R10, 0x1, P1 ;  /* 0x00000009dee17211 */ /* 0x000fe400008f0c0a */
[----:B------:R-:W-:-:S04]  /*4e70*/  LEA R10, P1, R20, R8, 0x1 ;  /* 0x00000008140a7211 */ /* 0x000fc800078208ff */
[----:B------:R-:W-:Y:S02]  /*4e80*/  LEA.HI.X R11, R20, R9, R11, 0x1, P1 ;  /* 0x00000009140b7211 */ /* 0x000fe400008f0c0b */
[----:B------:R-:W-:-:S05]  /*4e90*/  IADD3 R20, P1, R22, R228, RZ ;  /* 0x000000e416147210 */ /* 0x000fca0007f3e0ff */
[----:B------:R-:W-:Y:S01]  /*4ea0*/  IMAD.X R21, R23, 0x1, R216, P1 ;  /* 0x0000000117157824 */ /* 0x000fe200008e06d8 */
[----:B------:R-:W-:Y:S01]  /*4eb0*/  IADD3 R220, P1, R220, R228, RZ ;  /* 0x000000e4dcdc7210 */ /* 0x000fe20007f3e0ff */
[----:B------:R-:W-:Y:S01]  /*4ec0*/  IMAD.WIDE.U32 R218, R219, R218, R20 ;  /* 0x000000dadbda7225 */ /* 0x000fe200078e0014 */
[----:B------:R-:W-:-:S03]  /*4ed0*/  PRMT R20, R227, 0x7610, R20 ;  /* 0x00007610e3147816 */ /* 0x000fc60000000014 */
[----:B------:R-:W-:Y:S01]  /*4ee0*/  IMAD.X R217, R216, 0x1, R217, P1 ;  /* 0x00000001d8d97824 */ /* 0x000fe200008e06d9 */
[----:B------:R-:W-:Y:S01]  /*4ef0*/  LEA R216, P1, R220, R8, 0x1 ;  /* 0x00000008dcd87211 */ /* 0x000fe200078208ff */
[----:B------:R-:W-:-:S03]  /*4f00*/  IMAD.IADD R226, R226, 0x1, R219 ;  /* 0x00000001e2e27824 */ /* 0x000fc600078e02db */
[----:B------:R-:W-:Y:S02]  /*4f10*/  LEA.HI.X R217, R220, R9, R217, 0x1, P1 ;  /* 0x00000009dcd97211 */ /* 0x000fe400008f0cd9 */
[----:B------:R-:W-:-:S04]  /*4f20*/  LEA R8, P1, R218, R8, 0x1 ;  /* 0x00000008da087211 */ /* 0x000fc800078208ff */
[----:B------:R-:W-:Y:S02]  /*4f30*/  LEA.HI.X R9, R218, R9, R226, 0x1, P1 ;  /* 0x00000009da097211 */ /* 0x000fe400008f0ce2 */
[----:B------:R-:W-:-:S13]  /*4f40*/  ISETP.GT.AND P1, PT, R0, RZ, P3 ;  /* 0x000000ff0000720c */ /* 0x000fda0001f24270 */
[----:B------:R-:W-:Y:S05]  /*4f50*/  @!P1 BRA `(.L_x_50) ;  /* 0x0000000000049947 */ /* 0x000fea0003800000 */
[----:B------:R1:W5:Y:S02]  /*4f60*/  LDG.E.LTC128B.U16 R20, desc[UR48][R14.64+0x22] ;  /* 0x000022300e147981 */ /* 0x000364000c1e1520 */
.L_x_50:
[----:B------:R-:W-:Y:S05]  /*4f70*/  BSYNC B1 ;  /* 0x0000000000017941 */ /* 0x000fea0003800000 */
.L_x_49:
[----:B------:R-:W3:Y:S01]  /*4f80*/  LDL.LU R22, [R1+0x64] ;  /* 0x0000640001167983 */ /* 0x000ee20000300800 */
[----:B-----5:R-:W-:Y:S01]  /*4f90*/  IMAD.U32 R21, R20, 0x10000, RZ ;  /* 0x0001000014157824 */ /* 0x020fe200078e00ff */
[----:B------:R-:W-:Y:S03]  /*4fa0*/  BSSY B1, `(.L_x_51) ;  /* 0x0000008000017945 */ /* 0x000fe60003800000 */
[----:B------:R-:W-:-:S04]  /*4fb0*/  FMUL R21, R21, R16 ;  /* 0x0000001015157220 */ /* 0x000fc80000400000 */
[----:B---3--:R-:W-:-:S05]  /*4fc0*/  FFMA R21, R22, R2, R21 ;  /* 0x0000000216157223 */ /* 0x008fca0000000015 */
[----:B------:R-:W-:-:S05]  /*4fd0*/  F2FP.BF16.F32.PACK_AB R21, RZ, R21 ;  /* 0x00000015ff15723e */ /* 0x000fca00000010ff */
[----:B------:R3:W-:Y:S01]  /*4fe0*/  @P1 STG.E.U16 desc[UR48][R4.64+0x22], R21 ;  /* 0x0000221504001986 */ /* 0x0007e2000c101530 */
[----:B------:R-:W-:-:S13]  /*4ff0*/  ISETP.GT.AND P1, PT, R0, 0x8, P4 ;  /* 0x000000080000780c */ /* 0x000fda0002724270 */
[----:B---3--:R-:W-:Y:S05]  /*5000*/  @!P1 BRA `(.L_x_52) ;  /* 0x0000000000049947 */ /* 0x008fea0003800000 */
[----:B------:R3:W5:Y:S02]  /*5010*/  LDG.E.LTC128B.U16 R20, desc[UR48][R12.64+0x20] ;  /* 0x000020300c147981 */ /* 0x000764000c1e1520 */
.L_x_52:
[----:B------:R-:W-:Y:S05]  /*5020*/  BSYNC B1 ;  /* 0x0000000000017941 */ /* 0x000fea0003800000 */
.L_x_51:
[----:B------:R-:W2:Y:S01]  /*5030*/  LDL.LU R22, [R1+0x68] ;  /* 0x0000680001167983 */ /* 0x000ea20000300800 */
[----:B-----5:R-:W-:Y:S01]  /*5040*/  IMAD.U32 R21, R20, 0x10000, RZ ;  /* 0x0001000014157824 */ /* 0x020fe200078e00ff */
[----:B------:R-:W-:Y:S03]  /*5050*/  BSSY B1, `(.L_x_53) ;  /* 0x0000008000017945 */ /* 0x000fe60003800000 */
[----:B------:R-:W-:-:S04]  /*5060*/  FMUL R21, R21, R16 ;  /* 0x0000001015157220 */ /* 0x000fc80000400000 */
[----:B--2---:R-:W-:-:S05]  /*5070*/  FFMA R21, R22, R2, R21 ;  /* 0x0000000216157223 */ /* 0x004fca0000000015 */
[----:B------:R-:W-:-:S05]  /*5080*/  F2FP.BF16.F32.PACK_AB R21, RZ, R21 ;  /* 0x00000015ff15723e */ /* 0x000fca00000010ff */
[----:B------:R2:W-:Y:S01]  /*5090*/  @P1 STG.E.U16 desc[UR48][R6.64+0x20], R21 ;  /* 0x0000201506001986 */ /* 0x0005e2000c101530 */
[----:B------:R-:W-:-:S13]  /*50a0*/  ISETP.GT.AND P1, PT, R0, 0x8, P3 ;  /* 0x000000080000780c */ /* 0x000fda0001f24270 */
[----:B--2---:R-:W-:Y:S05]  /*50b0*/  @!P1 BRA `(.L_x_54) ;  /* 0x0000000000049947 */ /* 0x004fea0003800000 */
[----:B------:R2:W5:Y:S02]  /*50c0*/  LDG.E.LTC128B.U16 R20, desc[UR48][R12.64+0x22] ;  /* 0x000022300c147981 */ /* 0x000564000c1e1520 */
.L_x_54:
[----:B------:R-:W-:Y:S05]  /*50d0*/  BSYNC B1 ;  /* 0x0000000000017941 */ /* 0x000fea0003800000 */
.L_x_53:
[----:B------:R-:W3:Y:S01]  /*50e0*/  LDL.LU R22, [R1+0x6c] ;  /* 0x00006c0001167983 */ /* 0x000ee20000300800 */
[----:B-----5:R-:W-:Y:S01]  /*50f0*/  IMAD.U32 R21, R20, 0x10000, RZ ;  /* 0x0001000014157824 */ /* 0x020fe200078e00ff */
[----:B------:R-:W-:Y:S01]  /*5100*/  ISETP.GT.AND P2, PT, R3, 0x18, PT ;  /* 0x000000180300780c */ /* 0x000fe20003f44270 */
[----:B------:R-:W-:Y:S02]  /*5110*/  BSSY B1, `(.L_x_55) ;  /* 0x0000008000017945 */ /* 0x000fe40003800000 */
[----:B------:R-:W-:-:S04]  /*5120*/  FMUL R21, R21, R16 ;  /* 0x0000001015157220 */ /* 0x000fc80000400000 */
[----:B---3--:R-:W-:-:S05]  /*5130*/  FFMA R21, R22, R2, R21 ;  /* 0x0000000216157223 */ /* 0x008fca0000000015 */
[----:B------:R-:W-:-:S05]  /*5140*/  F2FP.BF16.F32.PACK_AB R21, RZ, R21 ;  /* 0x00000015ff15723e */ /* 0x000fca00000010ff */
[----:B------:R3:W-:Y:S01]  /*5150*/  @P1 STG.E.U16 desc[UR48][R6.64+0x22], R21 ;  /* 0x0000221506001986 */ /* 0x0007e2000c101530 */
[----:B------:R-:W-:-:S13]  /*5160*/  ISETP.GT.AND P1, PT, R0, RZ, P2 ;  /* 0x000000ff0000720c */ /* 0x000fda0001724270 */
[----:B---3--:R-:W-:Y:S05]  /*5170*/  @!P1 BRA `(.L_x_56) ;  /* 0x0000000000049947 */ /* 0x008fea0003800000 */
[----:B------:R3:W5:Y:S02]  /*5180*/  LDG.E.LTC128B.U16 R20, desc[UR48][R14.64+0x30] ;  /* 0x000030300e147981 */ /* 0x000764000c1e1520 */
.L_x_56:
[----:B------:R-:W-:Y:S05]  /*5190*/  BSYNC B1 ;  /* 0x0000000000017941 */ /* 0x000fea0003800000 */
.L_x_55:
[----:B------:R-:W2:Y:S01]  /*51a0*/  LDL.LU R22, [R1+0x70] ;  /* 0x0000700001167983 */ /* 0x000ea20000300800 */
[----:B-----5:R-:W-:Y:S01]  /*51b0*/  IMAD.U32 R21, R20, 0x10000, RZ ;  /* 0x0001000014157824 */ /* 0x020fe200078e00ff */
[----:B------:R-:W-:Y:S03]  /*51c0*/  BSSY B1, `(.L_x_57) ;  /* 0x0000009000017945 */ /* 0x000fe60003800000 */
[----:B------:R-:W-:-:S04]  /*51d0*/  FMUL R21, R21, R16 ;  /* 0x0000001015157220 */ /* 0x000fc80000400000 */
[----:B--2---:R-:W-:-:S05]  /*51e0*/  FFMA R21, R22, R2, R21 ;  /* 0x0000000216157223 */ /* 0x004fca0000000015 */
[----:B------:R-:W-:-:S05]  /*51f0*/  F2FP.BF16.F32.PACK_AB R21, RZ, R21 ;  /* 0x00000015ff15723e */ /* 0x000fca00000010ff */
[----:B------:R2:W-:Y:S01]  /*5200*/  @P1 STG.E.U16 desc[UR48][R4.64+0x30], R21 ;  /* 0x0000301504001986 */ /* 0x0005e2000c101530 */
[----:B------:R-:W-:-:S04]  /*5210*/  ISETP.GT.AND P1, PT, R3, 0x19, PT ;  /* 0x000000190300780c */ /* 0x000fc80003f24270 */
[----:B------:R-:W-:-:S13]  /*5220*/  ISETP.GT.AND P5, PT, R0, RZ, P1 ;  /* 0x000000ff0000720c */ /* 0x000fda0000fa4270 */
[----:B--2---:R-:W-:Y:S05]  /*5230*/  @!P5 BRA `(.L_x_58) ;  /* 0x000000000004d947 */ /* 0x004fea0003800000 */
[----:B------:R2:W5:Y:S02]  /*5240*/  LDG.E.LTC128B.U16 R20, desc[UR48][R14.64+0x32] ;  /* 0x000032300e147981 */ /* 0x000564000c1e1520 */
.L_x_58:
[----:B------:R-:W-:Y:S05]  /*5250*/  BSYNC B1 ;  /* 0x0000000000017941 */ /* 0x000fea0003800000 */
.L_x_57:
        /* <DEDUP_REMOVED lines=10> */
.L_x_60:
[----:B------:R-:W-:Y:S05]  /*5300*/  BSYNC B1 ;  /* 0x0000000000017941 */ /* 0x000fea0003800000 */
.L_x_59:
        /* <DEDUP_REMOVED lines=10> */
.L_x_62:
[----:B------:R-:W-:Y:S05]  /*53b0*/  BSYNC B1 ;  /* 0x0000000000017941 */ /* 0x000fea0003800000 */
.L_x_61:
[----:B------:R-:W3:Y:S01]  /*53c0*/  LDL.LU R218, [R1+0x7c] ;  /* 0x00007c0001da7983 */ /* 0x000ee20000300800 */
[----:B-----5:R-:W-:Y:S02]  /*53d0*/  IMAD.U32 R21, R20, 0x10000, RZ ;  /* 0x0001000014157824 */ /* 0x020fe400078e00ff */
[----:B------:R-:W-:Y:S01]  /*53e0*/  IMAD.SHL.U32 R219, R18, 0x100, RZ ;  /* 0x0000010012db7824 */ /* 0x000fe200078e00ff */
[----:B------:R-:W-:Y:S01]  /*53f0*/  PRMT R22, R20, 0x7610, R22 ;  /* 0x0000761014167816 */ /* 0x000fe20000000016 */
[----:B------:R-:W-:Y:S01]  /*5400*/  FMUL R21, R21, R16 ;  /* 0x0000001015157220 */ /* 0x000fe20000400000 */
[----:B------:R-:W4:Y:S03]  /*5410*/  LDL.LU R23, [R1] ;  /* 0x0000000001177983 */ /* 0x000f260000300800 */
[----:B---3--:R-:W-:Y:S01]  /*5420*/  FFMA R21, R218, R2, R21 ;  /* 0x00000002da157223 */ /* 0x008fe20000000015 */
[----:B------:R-:W-:-:S04]  /*5430*/  SHF.L.U64.HI R218, R18, 0x8, R19 ;  /* 0x0000000812da7819 */ /* 0x000fc80000010213 */
[----:B------:R-:W-:-:S05]  /*5440*/  F2FP.BF16.F32.PACK_AB R21, RZ, R21 ;  /* 0x00000015ff15723e */ /* 0x000fca00000010ff */
[----:B------:R3:W-:Y:S01]  /*5450*/  @P5 STG.E.U16 desc[UR48][R6.64+0x32], R21 ;  /* 0x0000321506005986 */ /* 0x0007e2000c101530 */
[----:B------:R-:W-:-:S05]  /*5460*/  IADD3 R18, P5, R219, R4, RZ ;  /* 0x00000004db127210 */ /* 0x000fca0007fbe0ff */
[----:B------:R-:W-:Y:S01]  /*5470*/  IMAD.X R19, R218, 0x1, R5, P5 ;  /* 0x00000001da137824 */ /* 0x000fe200028e0605 */
[----:B------:R-:W-:-:S13]  /*5480*/  ISETP.GT.AND P5, PT, R0, 0x80, P0 ;  /* 0x000000800000780c */ /* 0x000fda00007a4270 */
[----:B------:R-:W2:Y:S01]  /*5490*/  @P5 LDG.E.LTC128B.U16 R22, desc[UR48][R224.64] ;  /* 0x00000030e0165981 */ /* 0x000ea2000c1e1520 */
[----:B------:R-:W-:Y:S01]  /*54a0*/  BSSY B1, `(.L_x_63) ;  /* 0x000000a000017945 */ /* 0x000fe20003800000 */
[----:B--2---:R-:W-:-:S04]  /*54b0*/  IMAD.U32 R20, R22, 0x10000, RZ ;  /* 0x0001000016147824 */ /* 0x004fc800078e00ff */
[----:B------:R-:W-:-:S04]  /*54c0*/  FMUL R20, R20, R16 ;  /* 0x0000001014147220 */ /* 0x000fc80000400000 */
[----:B----4-:R-:W-:-:S05]  /*54d0*/  FFMA R20, R23, R2, R20 ;  /* 0x0000000217147223 */ /* 0x010fca0000000014 */
[----:B------:R-:W-:-:S05]  /*54e0*/  F2FP.BF16.F32.PACK_AB R20, RZ, R20 ;  /* 0x00000014ff14723e */ /* 0x000fca00000010ff */
[----:B------:R3:W-:Y:S01]  /*54f0*/  @P5 STG.E.U16 desc[UR48][R18.64], R20 ;  /* 0x0000001412005986 */ /* 0x0007e2000c101530 */
[----:B------:R-:W-:-:S04]  /*5500*/  LOP3.LUT P5, RZ, R17, 0x2, RZ, 0xc0, !PT ;  /* 0x0000000211ff7812 */ /* 0x000fc800078ac0ff */
[----:B------:R-:W-:-:S13]  /*5510*/  ISETP.GT.AND P5, PT, R0, 0x80, P5 ;  /* 0x000000800000780c */ /* 0x000fda0002fa4270 */
[----:B---3--:R-:W-:Y:S05]  /*5520*/  @!P5 BRA `(.L_x_64) ;  /* 0x000000000004d947 */ /* 0x008fea0003800000 */
[----:B------:R2:W5:Y:S02]  /*5530*/  LDG.E.LTC128B.U16 R22, desc[UR48][R10.64+0x2] ;  /* 0x000002300a167981 */ /* 0x000564000c1e1520 */
.L_x_64:
[----:B------:R-:W-:Y:S05]  /*5540*/  BSYNC B1 ;  /* 0x0000000000017941 */ /* 0x000fea0003800000 */
.L_x_63:
[----:B------:R-:W3:Y:S04]  /*5550*/  LDL.LU R21, [R1+0x4] ;  /* 0x0000040001157983 */ /* 0x000ee80000300800 */
[----:B------:R-:W4:Y:S04]  /*5560*/  LDL R221, [R1+0x44] ;  /* 0x0000440001dd7983 */ /* 0x000f280000100800 */
[----:B------:R-:W2:Y:S01]  /*5570*/  LDL R220, [R1+0x40] ;  /* 0x0000400001dc7983 */ /* 0x000ea20000100800 */
[----:B-----5:R-:W-:Y:S01]  /*5580*/  IMAD.U32 R20, R22, 0x10000, RZ ;  /* 0x0001000016147824 */ /* 0x020fe200078e00ff */
[----:B------:R-:W-:Y:S01]  /*5590*/  ISETP.GT.AND P0, PT, R0, 0x88, P0 ;  /* 0x000000880000780c */ /* 0x000fe20000704270 */
[----:B------:R-:W-:Y:S02]  /*55a0*/  BSSY B1, `(.L_x_65) ;  /* 0x0000009000017945 */ /* 0x000fe40003800000 */
[----:B------:R-:W-:-:S04]  /*55b0*/  FMUL R20, R20, R16 ;  /* 0x0000001014147220 */ /* 0x000fc80000400000 */
[----:B---3--:R-:W-:-:S05]  /*55c0*/  FFMA R20, R21, R2, R20 ;  /* 0x0000000215147223 */ /* 0x008fca0000000014 */
[----:B------:R-:W-:-:S05]  /*55d0*/  F2FP.BF16.F32.PACK_AB R20, RZ, R20 ;  /* 0x00000014ff14723e */ /* 0x000fca00000010ff */
[----:B------:R4:W-:Y:S02]  /*55e0*/  @P5 STG.E.U16 desc[UR48][R18.64+0x2], R20 ;  /* 0x0000021412005986 */ /* 0x0009e4000c101530 */
[----:B----4-:R-:W-:-:S05]  /*55f0*/  IADD3 R20, P5, R18, R221, RZ ;  /* 0x000000dd12147210 */ /* 0x010fca0007fbe0ff */
[----:B--2---:R-:W-:Y:S01]  /*5600*/  IMAD.X R21, R19, 0x1, R220, P5 ;  /* 0x0000000113157824 */ /* 0x004fe200028e06dc */
[----:B------:R-:W-:Y:S07]  /*5610*/  @!P0 BRA `(.L_x_66) ;  /* 0x0000000000048947 */ /* 0x000fee0003800000 */
[----:B------:R2:W5:Y:S02]  /*5620*/  LDG.E.LTC128B.U16 R22, desc[UR48][R216.64] ;  /* 0x00000030d8167981 */ /* 0x000564000c1e1520 */
.L_x_66:
[----:B------:R-:W-:Y:S05]  /*5630*/  BSYNC B1 ;  /* 0x0000000000017941 */ /* 0x000fea0003800000 */
.L_x_65:
[----:B--2---:R-:W2:Y:S01]  /*5640*/  LDL.LU R216, [R1+0x8] ;  /* 0x0000080001d87983 */ /* 0x004ea20000300800 */
[----:B-----5:R-:W-:Y:S01]  /*5650*/  IMAD.U32 R23, R22, 0x10000, RZ ;  /* 0x0001000016177824 */ /* 0x020fe200078e00ff */
[----:B------:R-:W-:Y:S01]  /*5660*/  LOP3.LUT P5, RZ, R17, 0x2, RZ, 0xc0, !PT ;  /* 0x0000000211ff7812 */ /* 0x000fe200078ac0ff */
[----:B------:R-:W-:Y:S02]  /*5670*/  BSSY B1, `(.L_x_67) ;  /* 0x0000008000017945 */ /* 0x000fe40003800000 */
[----:B------:R-:W-:-:S04]  /*5680*/  FMUL R23, R23, R16 ;  /* 0x0000001017177220 */ /* 0x000fc80000400000 */
[----:B--2---:R-:W-:-:S05]  /*5690*/  FFMA R23, R216, R2, R23 ;  /* 0x00000002d8177223 */ /* 0x004fca0000000017 */
[----:B------:R-:W-:-:S05]  /*56a0*/  F2FP.BF16.F32.PACK_AB R23, RZ, R23 ;  /* 0x00000017ff17723e */ /* 0x000fca00000010ff */
[----:B------:R2:W-:Y:S01]  /*56b0*/  @P0 STG.E.U16 desc[UR48][R20.64], R23 ;  /* 0x0000001714000986 */ /* 0x0005e2000c101530 */
[----:B------:R-:W-:-:S13]  /*56c0*/  ISETP.GT.AND P0, PT, R0, 0x88, P5 ;  /* 0x000000880000780c */ /* 0x000fda0002f04270 */
[----:B--2---:R-:W-:Y:S05]  /*56d0*/  @!P0 BRA `(.L_x_68) ;  /* 0x0000000000048947 */ /* 0x004fea0003800000 */
[----:B------:R2:W5:Y:S02]  /*56e0*/  LDG.E.LTC128B.U16 R22, desc[UR48][R8.64+0x2] ;  /* 0x0000023008167981 */ /* 0x000564000c1e1520 */
.L_x_68:
[----:B------:R-:W-:Y:S05]  /*56f0*/  BSYNC B1 ;  /* 0x0000000000017941 */ /* 0x000fea0003800000 */
.L_x_67:
[----:B------:R-:W3:Y:S01]  /*5700*/  LDL.LU R216, [R1+0xc] ;  /* 0x00000c0001d87983 */ /* 0x000ee20000300800 */
[----:B-----5:R-:W-:Y:S01]  /*5710*/  IMAD.U32 R23, R22, 0x10000, RZ ;  /* 0x0001000016177824 */ /* 0x020fe200078e00ff */
[----:B------:R-:W-:Y:S01]  /*5720*/  LOP3.LUT P5, RZ, R17, 0x4, RZ, 0xc0, !PT ;  /* 0x0000000411ff7812 */ /* 0x000fe200078ac0ff */
[----:B------:R-:W-:Y:S02]  /*5730*/  BSSY B1, `(.L_x_69) ;  /* 0x0000008000017945 */ /* 0x000fe40003800000 */
[----:B------:R-:W-:-:S04]  /*5740*/  FMUL R23, R23, R16 ;  /* 0x0000001017177220 */ /* 0x000fc80000400000 */
[----:B---3--:R-:W-:-:S05]  /*5750*/  FFMA R23, R216, R2, R23 ;  /* 0x00000002d8177223 */ /* 0x008fca0000000017 */
[----:B------:R-:W-:-:S05]  /*5760*/  F2FP.BF16.F32.PACK_AB R23, RZ, R23 ;  /* 0x00000017ff17723e */ /* 0x000fca00000010ff */
[----:B------:R3:W-:Y:S01]  /*5770*/  @P0 STG.E.U16 desc[UR48][R20.64+0x2], R23 ;  /* 0x0000021714000986 */ /* 0x0007e2000c101530 */
[----:B------:R-:W-:-:S13]  /*5780*/  ISETP.GT.AND P0, PT, R0, 0x80, P5 ;  /* 0x000000800000780c */ /* 0x000fda0002f04270 */
[----:B---3--:R-:W-:Y:S05]  /*5790*/  @!P0 BRA `(.L_x_70) ;  /* 0x0000000000048947 */ /* 0x008fea0003800000 */
[----:B------:R3:W5:Y:S02]  /*57a0*/  LDG.E.LTC128B.U16 R22, desc[UR48][R10.64+0x10] ;  /* 0x000010300a167981 */ /* 0x000764000c1e1520 */
.L_x_70:
[----:B------:R-:W-:Y:S05]  /*57b0*/  BSYNC B1 ;  /* 0x0000000000017941 */ /* 0x000fea0003800000 */
.L_x_69:
[----:B------:R-:W4:Y:S01]  /*57c0*/  LDL.LU R216, [R1+0x10] ;  /* 0x0000100001d87983 */ /* 0x000f220000300800 */
[----:B-----5:R-:W-:Y:S01]  /*57d0*/  IMAD.U32 R23, R22, 0x10000, RZ ;  /* 0x0001000016177824 */ /* 0x020fe200078e00ff */
[----:B------:R-:W-:Y:S03]  /*57e0*/  BSSY B1, `(.L_x_71) ;  /* 0x0000008000017945 */ /* 0x000fe60003800000 */
[----:B------:R-:W-:-:S04]  /*57f0*/  FMUL R23, R23, R16 ;  /* 0x0000001017177220 */ /* 0x000fc80000400000 */
[----:B----4-:R-:W-:-:S05]  /*5800*/  FFMA R23, R216, R2, R23 ;  /* 0x00000002d8177223 */ /* 0x010fca0000000017 */
[----:B------:R-:W-:-:S05]  /*5810*/  F2FP.BF16.F32.PACK_AB R23, RZ, R23 ;  /* 0x00000017ff17723e */ /* 0x000fca00000010ff */
[----:B------:R4:W-:Y:S01]  /*5820*/  @P0 STG.E.U16 desc[UR48][R18.64+0x10], R23 ;  /* 0x0000101712000986 */ /* 0x0009e2000c101530 */
[----:B------:R-:W-:-:S13]  /*5830*/  ISETP.GT.AND P0, PT, R0, 0x80, P6 ;  /* 0x000000800000780c */ /* 0x000fda0003704270 */
[----:B----4-:R-:W-:Y:S05]  /*5840*/  @!P0 BRA `(.L_x_72) ;  /* 0x0000000000048947 */ /* 0x010fea0003800000 */
[----:B------:R4:W5:Y:S02]  /*5850*/  LDG.E.LTC128B.U16 R22, desc[UR48][R10.64+0x12] ;  /* 0x000012300a167981 */ /* 0x000964000c1e1520 */
.L_x_72:
[----:B------:R-:W-:Y:S05]  /*5860*/  BSYNC B1 ;  /* 0x0000000000017941 */ /* 0x000fea0003800000 */
.L_x_71:
        /* <DEDUP_REMOVED lines=10> */
.L_x_74:
[----:B------:R-:W-:Y:S05]  /*5910*/  BSYNC B1 ;  /* 0x0000000000017941 */ /* 0x000fea0003800000 */
.L_x_73:
[----:B------:R-:W3:Y:S01]  /*5920*/  LDL.LU R216, [R1+0x18] ;  /* 0x0000180001d87983 */ /* 0x000ee20000300800 */
[----:B-----5:R-:W-:Y:S01]  /*5930*/  IMAD.U32 R23, R22, 0x10000, RZ ;  /* 0x0001000016177824 */ /* 0x020fe200078e00ff */
        /* <DEDUP_REMOVED lines=8> */
.L_x_76:
[----:B------:R-:W-:Y:S05]  /*59c0*/  BSYNC B1 ;  /* 0x0000000000017941 */ /* 0x000fea0003800000 */
.L_x_75:
[----:B------:R-:W2:Y:S01]  /*59d0*/  LDL.LU R216, [R1+0x1c] ;  /* 0x00001c0001d87983 */ /* 0x000ea20000300800 */
[----:B---3-5:R-:W-:Y:S01]  /*59e0*/  IMAD.U32 R23, R22, 0x10000, RZ ;  /* 0x0001000016177824 */ /* 0x028fe200078e00ff */
        /* <DEDUP_REMOVED lines=8> */
.L_x_78:
[----:B------:R-:W-:Y:S05]  /*5a70*/  BSYNC B1 ;  /* 0x0000000000017941 */ /* 0x000fea0003800000 */
.L_x_77:
[----:B------:R-:W4:Y:S01]  /*5a80*/  LDL.LU R216, [R1+0x20] ;  /* 0x0000200001d87983 */ /* 0x000f220000300800 */
[----:B--2--5:R-:W-:Y:S01]  /*5a90*/  IMAD.U32 R23, R22, 0x10000, RZ ;  /* 0x0001000016177824 */ /* 0x024fe200078e00ff */
[----:B------:R-:W-:Y:S01]  /*5aa0*/  ISETP.GT.AND P5, PT, R0, 0x80, P3 ;  /* 0x000000800000780c */ /* 0x000fe20001fa4270 */
[----:B------:R-:W-:Y:S02]  /*5ab0*/  BSSY B1, `(.L_x_79) ;  /* 0x0000007000017945 */ /* 0x000fe40003800000 */
[----:B------:R-:W-:-:S04]  /*5ac0*/  FMUL R23, R23, R16 ;  /* 0x0000001017177220 */ /* 0x000fc80000400000 */
[----:B----4-:R-:W-:-:S05]  /*5ad0*/  FFMA R23, R216, R2, R23 ;  /* 0x00000002d8177223 */ /* 0x010fca0000000017 */
[----:B------:R-:W-:-:S05]  /*5ae0*/  F2FP.BF16.F32.PACK_AB R23, RZ, R23 ;  /* 0x00000017ff17723e */ /* 0x000fca00000010ff */
[----:B------:R2:W-:Y:S01]  /*5af0*/  @P0 STG.E.U16 desc[UR48][R18.64+0x20], R23 ;  /* 0x0000201712000986 */ /* 0x0005e2000c101530 */
[----:B------:R-:W-:Y:S05]  /*5b00*/  @!P5 BRA `(.L_x_80) ;  /* 0x000000000004d947 */ /* 0x000fea0003800000 */
[----:B------:R4:W5:Y:S02]  /*5b10*/  LDG.E.LTC128B.U16 R22, desc[UR48][R10.64+0x22] ;  /* 0x000022300a167981 */ /* 0x000964000c1e1520 */
.L_x_80:
[----:B------:R-:W-:Y:S05]  /*5b20*/  BSYNC B1 ;  /* 0x0000000000017941 */ /* 0x000fea0003800000 */
.L_x_79:
[----:B------:R-:W3:Y:S01]  /*5b30*/  LDL.LU R216, [R1+0x24] ;  /* 0x0000240001d87983 */ /* 0x000ee20000300800 */
[----:B--2--5:R-:W-:Y:S01]  /*5b40*/  IMAD.U32 R23, R22, 0x10000, RZ ;  /* 0x0001000016177824 */ /* 0x024fe200078e00ff */
        /* <DEDUP_REMOVED lines=8> */
.L_x_82:
[----:B------:R-:W-:Y:S05]  /*5bd0*/  BSYNC B1 ;  /* 0x0000000000017941 */ /* 0x000fea0003800000 */
.L_x_81:
        /* <DEDUP_REMOVED lines=10> */
.L_x_84:
[----:B------:R-:W-:Y:S05]  /*5c80*/  BSYNC B1 ;  /* 0x0000000000017941 */ /* 0x000fea0003800000 */
.L_x_83:
        /* <DEDUP_REMOVED lines=10> */
.L_x_86:
[----:B------:R-:W-:Y:S05]  /*5d30*/  BSYNC B1 ;  /* 0x0000000000017941 */ /* 0x000fea0003800000 */
.L_x_85:
        /* <DEDUP_REMOVED lines=10> */
.L_x_88:
[----:B------:R-:W-:Y:S05]  /*5de0*/  BSYNC B1 ;  /* 0x0000000000017941 */ /* 0x000fea0003800000 */
.L_x_87:
        /* <DEDUP_REMOVED lines=10> */
.L_x_90:
[----:B------:R-:W-:Y:S05]  /*5e90*/  BSYNC B1 ;  /* 0x0000000000017941 */ /* 0x000fea0003800000 */
.L_x_89:
        /* <DEDUP_REMOVED lines=10> */
.L_x_92:
[----:B------:R-:W-:Y:S05]  /*5f40*/  BSYNC B1 ;  /* 0x0000000000017941 */ /* 0x000fea0003800000 */
.L_x_91:
[----:B------:R-:W3:Y:S01]  /*5f50*/  LDL.LU R216, [R1+0x3c] ;  /* 0x00003c0001d87983 */ /* 0x000ee20000300800 */
[----:B--2--5:R-:W-:Y:S01]  /*5f60*/  IMAD.U32 R23, R22, 0x10000, RZ ;  /* 0x0001000016177824 */ /* 0x024fe200078e00ff */
        /* <DEDUP_REMOVED lines=11> */
.L_x_94:
[----:B------:R-:W-:Y:S05]  /*6020*/  BSYNC B1 ;  /* 0x0000000000017941 */ /* 0x000fea0003800000 */
.L_x_93:
[----:B--2--5:R-:W-:Y:S01]  /*6030*/  IMAD.U32 R21, R22, 0x10000, RZ ;  /* 0x0001000016157824 */ /* 0x024fe200078e00ff */
[----:B------:R-:W-:Y:S01]  /*6040*/  ISETP.GT.AND P2, PT, R3, 0x21, PT ;  /* 0x000000210300780c */ /* 0x000fe20003f44270 */
[----:B------:R-:W-:Y:S01]  /*6050*/  BSSY B1, `(.L_x_95) ;  /* 0x000000a000017945 */ /* 0x000fe20003800000 */
[----:B------:R-:W-:Y:S01]  /*6060*/  LOP3.LUT R17, R17, 0xfffffffd, RZ, 0xc0, !PT ;  /* 0xfffffffd11117812 */ /* 0x000fe200078ec0ff */
[----:B------:R-:W-:Y:S01]  /*6070*/  FMUL R21, R21, R16 ;  /* 0x0000001015157220 */ /* 0x000fe20000400000 */
[----:B------:R-:W-:-:S03]  /*6080*/  ISETP.GT.AND P1, PT, R0, RZ, P2 ;  /* 0x000000ff0000720c */ /* 0x000fc60001724270 */
[----:B------:R-:W-:-:S05]  /*6090*/  FFMA R21, R200, R2, R21 ;  /* 0x00000002c8157223 */ /* 0x000fca0000000015 */
[----:B------:R-:W-:Y:S02]  /*60a0*/  F2FP.BF16.F32.PACK_AB R21, RZ, R21 ;  /* 0x00000015ff15723e */ /* 0x000fe400000010ff */
[----:B------:R-:W-:-:S03]  /*60b0*/  @P2 LOP3.LUT R17, R17, 0x2, RZ, 0xfc, !PT ;  /* 0x0000000211112812 */ /* 0x000fc600078efcff */
[----:B------:R2:W-:Y:S01]  /*60c0*/  @P0 STG.E.U16 desc[UR48][R4.64+0x40], R21 ;  /* 0x0000401504000986 */ /* 0x0005e2000c101530 */
[----:B------:R-:W-:Y:S05]  /*60d0*/  @!P1 BRA `(.L_x_96) ;  /* 0x0000000000049947 */ /* 0x000fea0003800000 */
[----:B------:R0:W5:Y:S02]  /*60e0*/  LDG.E.LTC128B.U16 R22, desc[UR48][R14.64+0x42] ;  /* 0x000042300e167981 */ /* 0x000164000c1e1520 */
.L_x_96:
[----:B------:R-:W-:Y:S05]  /*60f0*/  BSYNC B1 ;  /* 0x0000000000017941 */ /* 0x000fea0003800000 */
.L_x_95:
[----:B--2--5:R-:W-:Y:S01]  /*6100*/  IMAD.U32 R21, R22, 0x10000, RZ ;  /* 0x0001000016157824 */ /* 0x024fe200078e00ff */
[----:B------:R-:W-:Y:S01]  /*6110*/  ISETP.GT.AND P0, PT, R0, 0x8, P3 ;  /* 0x000000080000780c */ /* 0x000fe20001f04270 */
[----:B------:R-:W-:Y:S02]  /*6120*/  BSSY B1, `(.L_x_97) ;  /* 0x0000007000017945 */ /* 0x000fe40003800000 */
[----:B------:R-:W-:-:S04]  /*6130*/  FMUL R20, R21, R16 ;  /* 0x0000001015147220 */ /* 0x000fc80000400000 */
[----:B------:R-:W-:-:S05]  /*6140*/  FFMA R20, R201, R2, R20 ;  /* 0x00000002c9147223 */ /* 0x000fca0000000014 */
[----:B------:R-:W-:-:S05]  /*6150*/  F2FP.BF16.F32.PACK_AB R20, RZ, R20 ;  /* 0x00000014ff14723e */ /* 0x000fca00000010ff */
[----:B------:R2:W-:Y:S01]  /*6160*/  @P1 STG.E.U16 desc[UR48][R4.64+0x42], R20 ;  /* 0x0000421404001986 */ /* 0x0005e2000c101530 */
[----:B------:R-:W-:Y:S05]  /*6170*/  @!P0 BRA `(.L_x_98) ;  /* 0x0000000000048947 */ /* 0x000fea0003800000 */
[----:B------:R0:W5:Y:S02]  /*6180*/  LDG.E.LTC128B.U16 R22, desc[UR48][R12.64+0x40] ;  /* 0x000040300c167981 */ /* 0x000164000c1e1520 */
.L_x_98:
[----:B------:R-:W-:Y:S05]  /*6190*/  BSYNC B1 ;  /* 0x0000000000017941 */ /* 0x000fea0003800000 */
.L_x_97:
[----:B-----5:R-:W-:Y:S01]  /*61a0*/  IMAD.U32 R21, R22, 0x10000, RZ ;  /* 0x0001000016157824 */ /* 0x020fe200078e00ff */
        /* <DEDUP_REMOVED lines=8> */
.L_x_100:
[----:B------:R-:W-:Y:S05]  /*6230*/  BSYNC B1 ;  /* 0x0000000000017941 */ /* 0x000fea0003800000 */
.L_x_99:
[----:B0----5:R-:W-:Y:S01]  /*6240*/  IMAD.U32 R21, R22, 0x10000, RZ ;  /* 0x0001000016157824 */ /* 0x021fe200078e00ff */
[----:B------:R-:W-:Y:S01]  /*6250*/  ISETP.GT.AND P6, PT, R3, 0x28, PT ;  /* 0x000000280300780c */ /* 0x000fe20003fc4270 */
[----:B------:R-:W-:Y:S01]  /*6260*/  BSSY B1, `(.L_x_101) ;  /* 0x000000a000017945 */ /* 0x000fe20003800000 */
[----:B------:R-:W-:Y:S01]  /*6270*/  LOP3.LUT R17, R17, 0xfffffffb, RZ, 0xc0, !PT ;  /* 0xfffffffb11117812 */ /* 0x000fe200078ec0ff */
[----:B--2---:R-:W-:Y:S01]  /*6280*/  FMUL R20, R21, R16 ;  /* 0x0000001015147220 */ /* 0x004fe20000400000 */
[----:B------:R-:W-:-:S03]  /*6290*/  ISETP.GT.AND P1, PT, R0, RZ, P6 ;  /* 0x000000ff0000720c */ /* 0x000fc60003724270 */
[----:B------:R-:W-:-:S05]  /*62a0*/  FFMA R20, R203, R2, R20 ;  /* 0x00000002cb147223 */ /* 0x000fca0000000014 */
[----:B------:R-:W-:Y:S02]  /*62b0*/  F2FP.BF16.F32.PACK_AB R20, RZ, R20 ;  /* 0x00000014ff14723e */ /* 0x000fe400000010ff */
[----:B------:R-:W-:-:S03]  /*62c0*/  @P6 LOP3.LUT R17, R17, 0x4, RZ, 0xfc, !PT ;  /* 0x0000000411116812 */ /* 0x000fc600078efcff */
[----:B------:R0:W-:Y:S01]  /*62d0*/  @P2 STG.E.U16 desc[UR48][R6.64+0x42], R20 ;  /* 0x0000421406002986 */ /* 0x0001e2000c101530 */
[----:B------:R-:W-:Y:S05]  /*62e0*/  @!P1 BRA `(.L_x_102) ;  /* 0x0000000000049947 */ /* 0x000fea0003800000 */
[----:B------:R2:W5:Y:S02]  /*62f0*/  LDG.E.LTC128B.U16 R22, desc[UR48][R14.64+0x50] ;  /* 0x000050300e167981 */ /* 0x000564000c1e1520 */
.L_x_102:
[----:B------:R-:W-:Y:S05]  /*6300*/  BSYNC B1 ;  /* 0x0000000000017941 */ /* 0x000fea0003800000 */
.L_x_101:
[----:B-----5:R-:W-:Y:S01]  /*6310*/  IMAD.U32 R21, R22, 0x10000, RZ ;  /* 0x0001000016157824 */ /* 0x020fe200078e00ff */
[----:B0-----:R-:W-:Y:S01]  /*6320*/  IADD3 R20, P0, P2, R221, R4, R219 ;  /* 0x00000004dd147210 */ /* 0x001fe20007a1e0db */
[----:B------:R-:W-:Y:S01]  /*6330*/  BSSY B1, `(.L_x_103) ;  /* 0x000000a000017945 */ /* 0x000fe20003800000 */
[----:B------:R-:W-:Y:S01]  /*6340*/  ISETP.GT.AND P4, PT, R3, 0x29, PT ;  /* 0x000000290300780c */ /* 0x000fe20003f84270 */
[----:B------:R-:W-:-:S04]  /*6350*/  FMUL R21, R21, R16 ;  /* 0x0000001015157220 */ /* 0x000fc80000400000 */
[----:B------:R-:W-:Y:S01]  /*6360*/  FFMA R204, R204, R2, R21 ;  /* 0x00000002cccc7223 */ /* 0x000fe20000000015 */
[----:B------:R-:W-:Y:S02]  /*6370*/  IADD3.X R21, R220, R5, R218, P0, P2 ;  /* 0x00000005dc157210 */ /* 0x000fe400007e44da */
[----:B------:R-:W-:Y:S02]  /*6380*/  ISETP.GT.AND P0, PT, R0, RZ, P4 ;  /* 0x000000ff0000720c */ /* 0x000fe40002704270 */
[----:B------:R-:W-:-:S05]  /*6390*/  F2FP.BF16.F32.PACK_AB R204, RZ, R204 ;  /* 0x000000ccffcc723e */ /* 0x000fca00000010ff */
[----:B------:R0:W-:Y:S06]  /*63a0*/  @P1 STG.E.U16 desc[UR48][R4.64+0x50], R204 ;  /* 0x000050cc04001986 */ /* 0x0001ec000c101530 */
[----:B------:R-:W-:Y:S05]  /*63b0*/  @!P0 BRA `(.L_x_104) ;  /* 0x0000000000048947 */ /* 0x000fea0003800000 */
[----:B------:R0:W5:Y:S02]  /*63c0*/  LDG.E.LTC128B.U16 R22, desc[UR48][R14.64+0x52] ;  /* 0x000052300e167981 */ /* 0x000164000c1e1520 */
.L_x_104:
[----:B------:R-:W-:Y:S05]  /*63d0*/  BSYNC B1 ;  /* 0x0000000000017941 */ /* 0x000fea0003800000 */
.L_x_103:
        /* <DEDUP_REMOVED lines=9> */
.L_x_106:
[----:B------:R-:W-:Y:S05]  /*6470*/  BSYNC B1 ;  /* 0x0000000000017941 */ /* 0x000fea0003800000 */
.L_x_105:
        /* <DEDUP_REMOVED lines=9> */
.L_x_108:
[----:B------:R-:W-:Y:S05]  /*6510*/  BSYNC B1 ;  /* 0x0000000000017941 */ /* 0x000fea0003800000 */
.L_x_107:
[----:B0----5:R-:W-:Y:S01]  /*6520*/  IMAD.U32 R23, R22, 0x10000, RZ ;  /* 0x0001000016177824 */ /* 0x021fe200078e00ff */
[----:B------:R-:W-:Y:S01]  /*6530*/  ISETP.GT.AND P3, PT, R3, 0x30, PT ;  /* 0x000000300300780c */ /* 0x000fe20003f64270 */
[----:B------:R-:W-:Y:S02]  /*6540*/  BSSY B1, `(.L_x_109) ;  /* 0x000000a000017945 */ /* 0x000fe40003800000 */
[----:B------:R-:W-:-:S04]  /*6550*/  FMUL R200, R23, R16 ;  /* 0x0000001017c87220 */ /* 0x000fc80000400000 */
[----:B------:R-:W-:-:S05]  /*6560*/  FFMA R200, R207, R2, R200 ;  /* 0x00000002cfc87223 */ /* 0x000fca00000000c8 */
[----:B------:R-:W-:-:S04]  /*6570*/  F2FP.BF16.F32.PACK_AB R200, RZ, R200 ;  /* 0x000000c8ffc8723e */ /* 0x000fc800000010ff */
[----:B------:R-:W-:Y:S02]  /*6580*/  PRMT R23, R200, 0x7610, R23 ;  /* 0x00007610c8177816 */ /* 0x000fe40000000017 */
[----:B------:R-:W-:-:S03]  /*6590*/  PRMT R200, R22, 0x7610, R200 ;  /* 0x0000761016c87816 */ /* 0x000fc600000000c8 */
[----:B------:R0:W-:Y:S01]  /*65a0*/  @P0 STG.E.U16 desc[UR48][R6.64+0x52], R23 ;  /* 0x0000521706000986 */ /* 0x0001e2000c101530 */
[----:B------:R-:W-:-:S13]  /*65b0*/  ISETP.GT.AND P0, PT, R0, RZ, P3 ;  /* 0x000000ff0000720c */ /* 0x000fda0001f04270 */
[----:B0-----:R-:W-:Y:S05]  /*65c0*/  @!P0 BRA `(.L_x_110) ;  /* 0x0000000000048947 */ /* 0x001fea0003800000 */
[----:B------:R0:W5:Y:S02]  /*65d0*/  LDG.E.LTC128B.U16 R200, desc[UR48][R14.64+0x60] ;  /* 0x000060300ec87981 */ /* 0x000164000c1e1520 */
.L_x_110:
[----:B------:R-:W-:Y:S05]  /*65e0*/  BSYNC B1 ;  /* 0x0000000000017941 */ /* 0x000fea0003800000 */
.L_x_109:
[----:B-----5:R-:W-:Y:S01]  /*65f0*/  IMAD.U32 R23, R200, 0x10000, RZ ;  /* 0x00010000c8177824 */ /* 0x020fe200078e00ff */
[----:B------:R-:W-:Y:S01]  /*6600*/  ISETP.GT.AND P2, PT, R3, 0x31, PT ;  /* 0x000000310300780c */ /* 0x000fe20003f44270 */
[----:B------:R-:W-:Y:S02]  /*6610*/  BSSY B1, `(.L_x_111) ;  /* 0x000000a000017945 */ /* 0x000fe40003800000 */
[----:B------:R-:W-:-:S04]  /*6620*/  FMUL R23, R23, R16 ;  /* 0x0000001017177220 */ /* 0x000fc80000400000 */
[----:B------:R-:W-:-:S05]  /*6630*/  FFMA R23, R208, R2, R23 ;  /* 0x00000002d0177223 */ /* 0x000fca0000000017 */
[----:B------:R-:W-:-:S05]  /*6640*/  F2FP.BF16.F32.PACK_AB R23, RZ, R23 ;  /* 0x00000017ff17723e */ /* 0x000fca00000010ff */
[----:B------:R1:W-:Y:S01]  /*6650*/  @P0 STG.E.U16 desc[UR48][R4.64+0x60], R23 ;  /* 0x0000601704000986 */ /* 0x0003e2000c101530 */
[----:B------:R-:W-:-:S05]  /*6660*/  IADD3 R22, P0, R221, R18, RZ ;  /* 0x00000012dd167210 */ /* 0x000fca0007f1e0ff */
[----:B-1----:R-:W-:Y:S01]  /*6670*/  IMAD.X R23, R220, 0x1, R19, P0 ;  /* 0x00000001dc177824 */ /* 0x002fe200000e0613 */
[----:B------:R-:W-:-:S13]  /*6680*/  ISETP.GT.AND P0, PT, R0, RZ, P2 ;  /* 0x000000ff0000720c */ /* 0x000fda0001704270 */
[----:B------:R-:W-:Y:S05]  /*6690*/  @!P0 BRA `(.L_x_112) ;  /* 0x0000000000048947 */ /* 0x000fea0003800000 */
[----:B------:R1:W5:Y:S02]  /*66a0*/  LDG.E.LTC128B.U16 R200, desc[UR48][R14.64+0x62] ;  /* 0x000062300ec87981 */ /* 0x000364000c1e1520 */
.L_x_112:
[----:B------:R-:W-:Y:S05]  /*66b0*/  BSYNC B1 ;  /* 0x0000000000017941 */ /* 0x000fea0003800000 */
.L_x_111:
[----:B-----5:R-:W-:Y:S01]  /*66c0*/  IMAD.U32 R201, R200, 0x10000, RZ ;  /* 0x00010000c8c97824 */ /* 0x020fe200078e00ff */
[----:B------:R-:W-:Y:S03]  /*66d0*/  BSSY B1, `(.L_x_113) ;  /* 0x0000008000017945 */ /* 0x000fe60003800000 */
[----:B------:R-:W-:-:S04]  /*66e0*/  FMUL R202, R201, R16 ;  /* 0x00000010c9ca7220 */ /* 0x000fc80000400000 */
[----:B------:R-:W-:-:S05]  /*66f0*/  FFMA R202, R209, R2, R202 ;  /* 0x00000002d1ca7223 */ /* 0x000fca00000000ca */
[----:B------:R-:W-:-:S05]  /*6700*/  F2FP.BF16.F32.PACK_AB R202, RZ, R202 ;  /* 0x000000caffca723e */ /* 0x000fca00000010ff */
[----:B------:R0:W-:Y:S01]  /*6710*/  @P0 STG.E.U16 desc[UR48][R4.64+0x62], R202 ;  /* 0x000062ca04000986 */ /* 0x0001e2000c101530 */
[----:B------:R-:W-:-:S13]  /*6720*/  ISETP.GT.AND P0, PT, R0, 0x8, P3 ;  /* 0x000000080000780c */ /* 0x000fda0001f04270 */
[----:B0-----:R-:W-:Y:S05]  /*6730*/  @!P0 BRA `(.L_x_114) ;  /* 0x0000000000048947 */ /* 0x001fea0003800000 */
[----:B------:R0:W5:Y:S02]  /*6740*/  LDG.E.LTC128B.U16 R200, desc[UR48][R12.64+0x60] ;  /* 0x000060300cc87981 */ /* 0x000164000c1e1520 */
.L_x_114:
[----:B------:R-:W-:Y:S05]  /*6750*/  BSYNC B1 ;  /* 0x0000000000017941 */ /* 0x000fea0003800000 */
.L_x_113:
        /* <DEDUP_REMOVED lines=9> */
.L_x_116:
[----:B------:R-:W-:Y:S05]  /*67f0*/  BSYNC B1 ;  /* 0x0000000000017941 */ /* 0x000fea0003800000 */
.L_x_115:
[----:B-----5:R-:W-:Y:S01]  /*6800*/  IMAD.U32 R201, R200, 0x10000, RZ ;  /* 0x00010000c8c97824 */ /* 0x020fe200078e00ff */
[----:B------:R-:W-:Y:S01]  /*6810*/  ISETP.GT.AND P1, PT, R3, 0x38, PT ;  /* 0x000000380300780c */ /* 0x000fe20003f24270 */
[----:B------:R-:W-:Y:S02]  /*6820*/  BSSY B1, `(.L_x_117) ;  /* 0x0000008000017945 */ /* 0x000fe40003800000 */
[----:B------:R-:W-:-:S04]  /*6830*/  FMUL R202, R201, R16 ;  /* 0x00000010c9ca7220 */ /* 0x000fc80000400000 */
[----:B------:R-:W-:-:S05]  /*6840*/  FFMA R202, R211, R2, R202 ;  /* 0x00000002d3ca7223 */ /* 0x000fca00000000ca */
[----:B------:R-:W-:-:S05]  /*6850*/  F2FP.BF16.F32.PACK_AB R202, RZ, R202 ;  /* 0x000000caffca723e */ /* 0x000fca00000010ff */
[----:B------:R0:W-:Y:S01]  /*6860*/  @P0 STG.E.U16 desc[UR48][R6.64+0x62], R202 ;  /* 0x000062ca06000986 */ /* 0x0001e2000c101530 */
[----:B------:R-:W-:-:S13]  /*6870*/  ISETP.GT.AND P0, PT, R0, RZ, P1 ;  /* 0x000000ff0000720c */ /* 0x000fda0000f04270 */
[----:B0-----:R-:W-:Y:S05]  /*6880*/  @!P0 BRA `(.L_x_118) ;  /* 0x0000000000048947 */ /* 0x001fea0003800000 */
[----:B------:R0:W5:Y:S02]  /*6890*/  LDG.E.LTC128B.U16 R200, desc[UR48][R14.64+0x70] ;  /* 0x000070300ec87981 */ /* 0x000164000c1e1520 */
.L_x_118:
[----:B------:R-:W-:Y:S05]  /*68a0*/  BSYNC B1 ;  /* 0x0000000000017941 */ /* 0x000fea0003800000 */
.L_x_117:
[----:B-----5:R-:W-:Y:S01]  /*68b0*/  IMAD.U32 R201, R200, 0x10000, RZ ;  /* 0x00010000c8c97824 */ /* 0x020fe200078e00ff */
[----:B------:R-:W-:Y:S03]  /*68c0*/  BSSY B1, `(.L_x_119) ;  /* 0x0000009000017945 */ /* 0x000fe60003800000 */
[----:B------:R-:W-:-:S04]  /*68d0*/  FMUL R201, R201, R16 ;  /* 0x00000010c9c97220 */ /* 0x000fc80000400000 */
[----:B------:R-:W-:-:S05]  /*68e0*/  FFMA R201, R212, R2, R201 ;  /* 0x00000002d4c97223 */ /* 0x000fca00000000c9 */
[----:B------:R-:W-:-:S05]  /*68f0*/  F2FP.BF16.F32.PACK_AB R201, RZ, R201 ;  /* 0x000000c9ffc9723e */ /* 0x000fca00000010ff */
[----:B------:R0:W-:Y:S01]  /*6900*/  @P0 STG.E.U16 desc[UR48][R4.64+0x70], R201 ;  /* 0x000070c904000986 */ /* 0x0001e2000c101530 */
[----:B------:R-:W-:-:S04]  /*6910*/  ISETP.GT.AND P0, PT, R3, 0x39, PT ;  /* 0x000000390300780c */ /* 0x000fc80003f04270 */
[----:B------:R-:W-:-:S13]  /*6920*/  ISETP.GT.AND P5, PT, R0, RZ, P0 ;  /* 0x000000ff0000720c */ /* 0x000fda00007a4270 */
[----:B0-----:R-:W-:Y:S05]  /*6930*/  @!P5 BRA `(.L_x_120) ;  /* 0x000000000004d947 */ /* 0x001fea0003800000 */
[----:B------:R0:W5:Y:S02]  /*6940*/  LDG.E.LTC128B.U16 R200, desc[UR48][R14.64+0x72] ;  /* 0x000072300ec87981 */ /* 0x000164000c1e1520 */
.L_x_120:
[----:B------:R-:W-:Y:S05]  /*6950*/  BSYNC B1 ;  /* 0x0000000000017941 */ /* 0x000fea0003800000 */
.L_x_119:
        /* <DEDUP_REMOVED lines=9> */
.L_x_122:
[----:B------:R-:W-:Y:S05]  /*69f0*/  BSYNC B1 ;  /* 0x0000000000017941 */ /* 0x000fea0003800000 */
.L_x_121:
        /* <DEDUP_REMOVED lines=9> */
.L_x_124:
[----:B------:R-:W-:Y:S05]  /*6a90*/  BSYNC B1 ;  /* 0x0000000000017941 */ /* 0x000fea0003800000 */
.L_x_123:
[----:B-----5:R-:W-:Y:S01]  /*6aa0*/  IMAD.U32 R201, R200, 0x10000, RZ ;  /* 0x00010000c8c97824 */ /* 0x020fe200078e00ff */
[----:B------:R-:W-:Y:S03]  /*6ab0*/  BSSY B1, `(.L_x_125) ;  /* 0x0000009000017945 */ /* 0x000fe60003800000 */
[----:B------:R-:W-:-:S04]  /*6ac0*/  FMUL R202, R201, R16 ;  /* 0x00000010c9ca7220 */ /* 0x000fc80000400000 */
[----:B------:R-:W-:-:S05]  /*6ad0*/  FFMA R202, R215, R2, R202 ;  /* 0x00000002d7ca7223 */ /* 0x000fca00000000ca */
[----:B------:R-:W-:-:S05]  /*6ae0*/  F2FP.BF16.F32.PACK_AB R202, RZ, R202 ;  /* 0x000000caffca723e */ /* 0x000fca00000010ff */
[----:B------:R0:W-:Y:S01]  /*6af0*/  @P5 STG.E.U16 desc[UR48][R6.64+0x72], R202 ;  /* 0x000072ca06005986 */ /* 0x0001e2000c101530 */
[----:B------:R-:W-:-:S04]  /*6b00*/  LOP3.LUT P5, RZ, R17, 0x1, RZ, 0xc0, !PT ;  /* 0x0000000111ff7812 */ /* 0x000fc800078ac0ff */
[----:B------:R-:W-:-:S13]  /*6b10*/  ISETP.GT.AND P5, PT, R0, 0x80, P5 ;  /* 0x000000800000780c */ /* 0x000fda0002fa4270 */
[----:B0-----:R-:W-:Y:S05]  /*6b20*/  @!P5 BRA `(.L_x_126) ;  /* 0x000000000004d947 */ /* 0x001fea0003800000 */
[----:B------:R0:W5:Y:S02]  /*6b30*/  LDG.E.LTC128B.U16 R200, desc[UR48][R10.64+0x40] ;  /* 0x000040300ac87981 */ /* 0x000164000c1e1520 */
.L_x_126:
[----:B------:R-:W-:Y:S05]  /*6b40*/  BSYNC B1 ;  /* 0x0000000000017941 */ /* 0x000fea0003800000 */
.L_x_125:
        /* <DEDUP_REMOVED lines=10> */
.L_x_128:
[----:B------:R-:W-:Y:S05]  /*6bf0*/  BSYNC B1 ;  /* 0x0000000000017941 */ /* 0x000fea0003800000 */
.L_x_127:
        /* <DEDUP_REMOVED lines=10> */
.L_x_130:
[----:B------:R-:W-:Y:S05]  /*6ca0*/  BSYNC B1 ;  /* 0x0000000000017941 */ /* 0x000fea0003800000 */
.L_x_129:
        /* <DEDUP_REMOVED lines=10> */
.L_x_132:
[----:B------:R-:W-:Y:S05]  /*6d50*/  BSYNC B1 ;  /* 0x0000000000017941 */ /* 0x000fea0003800000 */
.L_x_131:
        /* <DEDUP_REMOVED lines=9> */
.L_x_134:
[----:B------:R-:W-:Y:S05]  /*6df0*/  BSYNC B1 ;  /* 0x0000000000017941 */ /* 0x000fea0003800000 */
.L_x_133:
        /* <DEDUP_REMOVED lines=9> */
.L_x_136:
[----:B------:R-:W-:Y:S05]  /*6e90*/  BSYNC B1 ;  /* 0x0000000000017941 */ /* 0x000fea0003800000 */
.L_x_135:
        /* <DEDUP_REMOVED lines=9> */
.L_x_138:
[----:B------:R-:W-:Y:S05]  /*6f30*/  BSYNC B1 ;  /* 0x0000000000017941 */ /* 0x000fea0003800000 */
.L_x_137:
        /* <DEDUP_REMOVED lines=9> */
.L_x_140:
[----:B------:R-:W-:Y:S05]  /*6fd0*/  BSYNC B1 ;  /* 0x0000000000017941 */ /* 0x000fea0003800000 */
.L_x_139:
[----:B0----5:R-:W-:Y:S01]  /*6fe0*/  IMAD.U32 R21, R200, 0x10000, RZ ;  /* 0x00010000c8157824 */ /* 0x021fe200078e00ff */
        /* <DEDUP_REMOVED lines=8> */
.L_x_142:
[----:B------:R-:W-:Y:S05]  /*7070*/  BSYNC B1 ;  /* 0x0000000000017941 */ /* 0x000fea0003800000 */
.L_x_141:
        /* <DEDUP_REMOVED lines=9> */
.L_x_144:
[----:B------:R-:W-:Y:S05]  /*7110*/  BSYNC B1 ;  /* 0x0000000000017941 */ /* 0x000fea0003800000 */
.L_x_143:
        /* <DEDUP_REMOVED lines=9> */
.L_x_146:
[----:B------:R-:W-:Y:S05]  /*71b0*/  BSYNC B1 ;  /* 0x0000000000017941 */ /* 0x000fea0003800000 */
.L_x_145:
        /* <DEDUP_REMOVED lines=9> */
.L_x_148:
[----:B------:R-:W-:Y:S05]  /*7250*/  BSYNC B1 ;  /* 0x0000000000017941 */ /* 0x000fea0003800000 */
.L_x_147:
        /* <DEDUP_REMOVED lines=9> */
.L_x_150:
[----:B------:R-:W-:Y:S05]  /*72f0*/  BSYNC B1 ;  /* 0x0000000000017941 */ /* 0x000fea0003800000 */
.L_x_149:
        /* <DEDUP_REMOVED lines=9> */
.L_x_152:
[----:B------:R-:W-:Y:S05]  /*7390*/  BSYNC B1 ;  /* 0x0000000000017941 */ /* 0x000fea0003800000 */
.L_x_151:
        /* <DEDUP_REMOVED lines=9> */
.L_x_154:
[----:B------:R-:W-:Y:S05]  /*7430*/  BSYNC B1 ;  /* 0x0000000000017941 */ /* 0x000fea0003800000 */
.L_x_153:
        /* <DEDUP_REMOVED lines=9> */
.L_x_156:
[----:B------:R-:W-:Y:S05]  /*74d0*/  BSYNC B1 ;  /* 0x0000000000017941 */ /* 0x000fea0003800000 */
.L_x_155:
[----:B0----5:R-:W-:Y:S01]  /*74e0*/  IMAD.U32 R21, R200, 0x10000, RZ ;  /* 0x00010000c8157824 */ /* 0x021fe200078e00ff */
[----:B------:R-:W-:Y:S01]  /*74f0*/  ISETP.GT.AND P3, PT, R3, 0x40, PT ;  /* 0x000000400300780c */ /* 0x000fe20003f64270 */
[----:B------:R-:W-:Y:S02]  /*7500*/  BSSY B1, `(.L_x_157) ;  /* 0x0000009000017945 */ /* 0x000fe40003800000 */
[----:B------:R-:W-:Y:S01]  /*7510*/  FMUL R20, R21, R16 ;  /* 0x0000001015147220 */ /* 0x000fe20000400000 */
[----:B------:R-:W-:-:S03]  /*7520*/  ISETP.GT.AND P1, PT, R0, RZ, P3 ;  /* 0x000000ff0000720c */ /* 0x000fc60001f24270 */
[----:B------:R-:W-:-:S05]  /*7530*/  FFMA R20, R199, R2, R20 ;  /* 0x00000002c7147223 */ /* 0x000fca0000000014 */
[----:B------:R-:W-:Y:S02]  /*7540*/  F2FP.BF16.F32.PACK_AB R21, RZ, R20 ;  /* 0x00000014ff15723e */ /* 0x000fe400000010ff */
[----:B------:R-:W-:-:S03]  /*7550*/  P2R R20, PR, RZ, 0x8 ;  /* 0x00000008ff147803 */ /* 0x000fc60000000000 */
[----:B------:R0:W-:Y:S01]  /*7560*/  @P0 STG.E.U16 desc[UR48][R22.64+0x72], R21 ;  /* 0x0000721516000986 */ /* 0x0001e2000c101530 */
[----:B------:R-:W-:Y:S05]  /*7570*/  @!P1 BRA `(.L_x_158) ;  /* 0x0000000000049947 */ /* 0x000fea0003800000 */
[----:B------:R0:W5:Y:S02]  /*7580*/  LDG.E.LTC128B.U16 R200, desc[UR48][R14.64+0x80] ;  /* 0x000080300ec87981 */ /* 0x000164000c1e1520 */
.L_x_158:
[----:B------:R-:W-:Y:S05]  /*7590*/  BSYNC B1 ;  /* 0x0000000000017941 */ /* 0x000fea0003800000 */
.L_x_157:
[----:B0----5:R-:W-:Y:S01]  /*75a0*/  IMAD.U32 R21, R200, 0x10000, RZ ;  /* 0x00010000c8157824 */ /* 0x021fe200078e00ff */
[----:B------:R-:W-:Y:S01]  /*75b0*/  ISETP.GT.AND P2, PT, R3, 0x41, PT ;  /* 0x000000410300780c */ /* 0x000fe20003f44270 */
[----:B------:R-:W-:Y:S02]  /*75c0*/  BSSY B1, `(.L_x_159) ;  /* 0x0000009000017945 */ /* 0x000fe40003800000 */
[----:B------:R-:W-:Y:S01]  /*75d0*/  FMUL R21, R21, R16 ;  /* 0x0000001015157220 */ /* 0x000fe20000400000 */
[----:B------:R-:W-:Y:S02]  /*75e0*/  ISETP.GT.AND P0, PT, R0, RZ, P2 ;  /* 0x000000ff0000720c */ /* 0x000fe40001704270 */
[----:B------:R-:W-:Y:S01]  /*75f0*/  P2R R184, PR, RZ, 0x4 ;  /* 0x00000004ffb87803 */ /* 0x000fe20000000000 */
[----:B------:R-:W-:-:S05]  /*7600*/  FFMA R21, R168, R2, R21 ;  /* 0x00000002a8157223 */ /* 0x000fca0000000015 */
[----:B------:R-:W-:-:S05]  /*7610*/  F2FP.BF16.F32.PACK_AB R21, RZ, R21 ;  /* 0x00000015ff15723e */ /* 0x000fca00000010ff */
[----:B------:R0:W-:Y:S01]  /*7620*/  @P1 STG.E.U16 desc[UR48][R4.64+0x80], R21 ;  /* 0x0000801504001986 */ /* 0x0001e2000c101530 */
[----:B------:R-:W-:Y:S05]  /*7630*/  @!P0 BRA `(.L_x_160) ;  /* 0x0000000000048947 */ /* 0x000fea0003800000 */
[----:B------:R0:W5:Y:S02]  /*7640*/  LDG.E.LTC128B.U16 R200, desc[UR48][R14.64+0x82] ;  /* 0x000082300ec87981 */ /* 0x000164000c1e1520 */
.L_x_160:
[----:B------:R-:W-:Y:S05]  /*7650*/  BSYNC B1 ;  /* 0x0000000000017941 */ /* 0x000fea0003800000 */
.L_x_159:
        /* <DEDUP_REMOVED lines=9> */
.L_x_162:
[----:B------:R-:W-:Y:S05]  /*76f0*/  BSYNC B1 ;  /* 0x0000000000017941 */ /* 0x000fea0003800000 */
.L_x_161:
        /* <DEDUP_REMOVED lines=9> */
.L_x_164:
[----:B------:R-:W-:Y:S05]  /*7790*/  BSYNC B1 ;  /* 0x0000000000017941 */ /* 0x000fea0003800000 */
.L_x_163:
[----:B0----5:R-:W-:Y:S01]  /*77a0*/  IMAD.U32 R21, R200, 0x10000, RZ ;  /* 0x00010000c8157824 */ /* 0x021fe200078e00ff */
[----:B------:R-:W-:Y:S01]  /*77b0*/  ISETP.GT.AND P6, PT, R3, 0x48, PT ;  /* 0x000000480300780c */ /* 0x000fe20003fc4270 */
[----:B------:R-:W-:Y:S02]  /*77c0*/  BSSY B1, `(.L_x_165) ;  /* 0x0000008000017945 */ /* 0x000fe40003800000 */
[----:B------:R-:W-:Y:S01]  /*77d0*/  FMUL R168, R21, R16 ;  /* 0x0000001015a87220 */ /* 0x000fe20000400000 */
[----:B------:R-:W-:-:S03]  /*77e0*/  ISETP.GT.AND P1, PT, R0, RZ, P6 ;  /* 0x000000ff0000720c */ /* 0x000fc60003724270 */
[----:B------:R-:W-:-:S05]  /*77f0*/  FFMA R168, R171, R2, R168 ;  /* 0x00000002aba87223 */ /* 0x000fca00000000a8 */
[----:B------:R-:W-:-:S05]  /*7800*/  F2FP.BF16.F32.PACK_AB R168, RZ, R168 ;  /* 0x000000a8ffa8723e */ /* 0x000fca00000010ff */
[----:B------:R0:W-:Y:S01]  /*7810*/  @P0 STG.E.U16 desc[UR48][R6.64+0x82], R168 ;  /* 0x000082a806000986 */ /* 0x0001e2000c101530 */
[----:B------:R-:W-:Y:S05]  /*7820*/  @!P1 BRA `(.L_x_166) ;  /* 0x0000000000049947 */ /* 0x000fea0003800000 */
[----:B------:R0:W5:Y:S02]  /*7830*/  LDG.E.LTC128B.U16 R200, desc[UR48][R14.64+0x90] ;  /* 0x000090300ec87981 */ /* 0x000164000c1e1520 */
.L_x_166:
[----:B------:R-:W-:Y:S05]  /*7840*/  BSYNC B1 ;  /* 0x0000000000017941 */ /* 0x000fea0003800000 */
.L_x_165:
[----:B-----5:R-:W-:Y:S01]  /*7850*/  IMAD.U32 R21, R200, 0x10000, RZ ;  /* 0x00010000c8157824 */ /* 0x020fe200078e00ff */
        /* <DEDUP_REMOVED lines=9> */
.L_x_168:
[----:B------:R-:W-:Y:S05]  /*78f0*/  BSYNC B1 ;  /* 0x0000000000017941 */ /* 0x000fea0003800000 */
.L_x_167:
        /* <DEDUP_REMOVED lines=9> */
.L_x_170:
[----:B------:R-:W-:Y:S05]  /*7990*/  BSYNC B1 ;  /* 0x0000000000017941 */ /* 0x000fea0003800000 */
.L_x_169:
        /* <DEDUP_REMOVED lines=9> */
.L_x_172:
[----:B------:R-:W-:Y:S05]  /*7a30*/  BSYNC B1 ;  /* 0x0000000000017941 */ /* 0x000fea0003800000 */
.L_x_171:
[----:B0----5:R-:W-:Y:S01]  /*7a40*/  IMAD.U32 R21, R200, 0x10000, RZ ;  /* 0x00010000c8157824 */ /* 0x021fe200078e00ff */
        /* <DEDUP_REMOVED lines=9> */
.L_x_174:
[----:B------:R-:W-:Y:S05]  /*7ae0*/  BSYNC B1 ;  /* 0x0000000000017941 */ /* 0x000fea0003800000 */
.L_x_173:
        /* <DEDUP_REMOVED lines=10> */
.L_x_176:
[----:B------:R-:W-:Y:S05]  /*7b90*/  BSYNC B1 ;  /* 0x0000000000017941 */ /* 0x000fea0003800000 */
.L_x_175:
        /* <DEDUP_REMOVED lines=9> */
.L_x_178:
[----:B------:R-:W-:Y:S05]  /*7c30*/  BSYNC B1 ;  /* 0x0000000000017941 */ /* 0x000fea0003800000 */
.L_x_177:
        /* <DEDUP_REMOVED lines=9> */
.L_x_180:
[----:B------:R-:W-:Y:S05]  /*7cd0*/  BSYNC B1 ;  /* 0x0000000000017941 */ /* 0x000fea0003800000 */
.L_x_179:
        /* <DEDUP_REMOVED lines=10> */
.L_x_182:
[----:B------:R-:W-:Y:S05]  /*7d80*/  BSYNC B1 ;  /* 0x0000000000017941 */ /* 0x000fea0003800000 */
.L_x_181:
        /* <DEDUP_REMOVED lines=10> */
.L_x_184:
[----:B------:R-:W-:Y:S05]  /*7e30*/  BSYNC B1 ;  /* 0x0000000000017941 */ /* 0x000fea0003800000 */
.L_x_183:
        /* <DEDUP_REMOVED lines=9> */
.L_x_186:
[----:B------:R-:W-:Y:S05]  /*7ed0*/  BSYNC B1 ;  /* 0x0000000000017941 */ /* 0x000fea0003800000 */
.L_x_185:
        /* <DEDUP_REMOVED lines=9> */
.L_x_188:
[----:B------:R-:W-:Y:S05]  /*7f70*/  BSYNC B1 ;  /* 0x0000000000017941 */ /* 0x000fea0003800000 */
.L_x_187:
[----:B-----5:R-:W-:Y:S01]  /*7f80*/  IMAD.U32 R21, R200, 0x10000, RZ ;  /* 0x00010000c8157824 */ /* 0x020fe200078e00ff */
[----:B------:R-:W-:Y:S03]  /*7f90*/  BSSY B1, `(.L_x_189) ;  /* 0x0000009000017945 */ /* 0x000fe60003800000 */
[----:B------:R-:W-:-:S04]  /*7fa0*/  FMUL R168, R21, R16 ;  /* 0x0000001015a87220 */ /* 0x000fc80000400000 */
[----:B------:R-:W-:-:S05]  /*7fb0*/  FFMA R168, R183, R2, R168 ;  /* 0x00000002b7a87223 */ /* 0x000fca00000000a8 */
[----:B------:R-:W-:-:S05]  /*7fc0*/  F2FP.BF16.F32.PACK_AB R168, RZ, R168 ;  /* 0x000000a8ffa8723e */ /* 0x000fca00000010ff */
[----:B------:R0:W-:Y:S01]  /*7fd0*/  @P5 STG.E.U16 desc[UR48][R6.64+0xb2], R168 ;  /* 0x0000b2a806005986 */ /* 0x0001e2000c101530 */
[----:B------:R-:W-:-:S04]  /*7fe0*/  ISETP.NE.AND P5, PT, R20, RZ, PT ;  /* 0x000000ff1400720c */ /* 0x000fc80003fa5270 */
[----:B------:R-:W-:-:S13]  /*7ff0*/  ISETP.GT.AND P5, PT, R0, 0x80, P5 ;  /* 0x000000800000780c */ /* 0x000fda0002fa4270 */
[----:B0-----:R-:W-:Y:S05]  /*8000*/  @!P5 BRA `(.L_x_190) ;  /* 0x000000000004d947 */ /* 0x001fea0003800000 */
[----:B------:R0:W5:Y:S02]  /*8010*/  LDG.E.LTC128B.U16 R200, desc[UR48][R10.64+0x80] ;  /* 0x000080300ac87981 */ /* 0x000164000c1e1520 */
.L_x_190:
[----:B------:R-:W-:Y:S05]  /*8020*/  BSYNC B1 ;  /* 0x0000000000017941 */ /* 0x000fea0003800000 */
.L_x_189:
        /* <DEDUP_REMOVED lines=10> */
.L_x_192:
[----:B------:R-:W-:Y:S05]  /*80d0*/  BSYNC B1 ;  /* 0x0000000000017941 */ /* 0x000fea0003800000 */
.L_x_191:
        /* <DEDUP_REMOVED lines=10> */
.L_x_194:
[----:B------:R-:W-:Y:S05]  /*8180*/  BSYNC B1 ;  /* 0x0000000000017941 */ /* 0x000fea0003800000 */
.L_x_193:
        /* <DEDUP_REMOVED lines=10> */
.L_x_196:
[----:B------:R-:W-:Y:S05]  /*8230*/  BSYNC B1 ;  /* 0x0000000000017941 */ /* 0x000fea0003800000 */
.L_x_195:
        /* <DEDUP_REMOVED lines=9> */
.L_x_198:
[----:B------:R-:W-:Y:S05]  /*82d0*/  BSYNC B1 ;  /* 0x0000000000017941 */ /* 0x000fea0003800000 */
.L_x_197:
        /* <DEDUP_REMOVED lines=9> */
.L_x_200:
[----:B------:R-:W-:Y:S05]  /*8370*/  BSYNC B1 ;  /* 0x0000000000017941 */ /* 0x000fea0003800000 */
.L_x_199:
        /* <DEDUP_REMOVED lines=9> */
.L_x_202:
[----:B------:R-:W-:Y:S05]  /*8410*/  BSYNC B1 ;  /* 0x0000000000017941 */ /* 0x000fea0003800000 */
.L_x_201:
        /* <DEDUP_REMOVED lines=9> */
.L_x_204:
[----:B------:R-:W-:Y:S05]  /*84b0*/  BSYNC B1 ;  /* 0x0000000000017941 */ /* 0x000fea0003800000 */
.L_x_203:
        /* <DEDUP_REMOVED lines=9> */
.L_x_206:
[----:B------:R-:W-:Y:S05]  /*8550*/  BSYNC B1 ;  /* 0x0000000000017941 */ /* 0x000fea0003800000 */
.L_x_205:
        /* <DEDUP_REMOVED lines=9> */
.L_x_208:
[----:B------:R-:W-:Y:S05]  /*85f0*/  BSYNC B1 ;  /* 0x0000000000017941 */ /* 0x000fea0003800000 */
.L_x_207:
        /* <DEDUP_REMOVED lines=9> */
.L_x_210:
[----:B------:R-:W-:Y:S05]  /*8690*/  BSYNC B1 ;  /* 0x0000000000017941 */ /* 0x000fea0003800000 */
.L_x_209:
        /* <DEDUP_REMOVED lines=9> */
.L_x_212:
[----:B------:R-:W-:Y:S05]  /*8730*/  BSYNC B1 ;  /* 0x0000000000017941 */ /* 0x000fea0003800000 */
.L_x_211:
        /* <DEDUP_REMOVED lines=9> */
.L_x_214:
[----:B------:R-:W-:Y:S05]  /*87d0*/  BSYNC B1 ;  /* 0x0000000000017941 */ /* 0x000fea0003800000 */
.L_x_213:
        /* <DEDUP_REMOVED lines=9> */
.L_x_216:
[----:B------:R-:W-:Y:S05]  /*8870*/  BSYNC B1 ;  /* 0x0000000000017941 */ /* 0x000fea0003800000 */
.L_x_215:
        /* <DEDUP_REMOVED lines=9> */
.L_x_218:
[----:B------:R-:W-:Y:S05]  /*8910*/  BSYNC B1 ;  /* 0x0000000000017941 */ /* 0x000fea0003800000 */
.L_x_217:
        /* <DEDUP_REMOVED lines=9> */
.L_x_220:
[----:B------:R-:W-:Y:S05]  /*89b0*/  BSYNC B1 ;  /* 0x0000000000017941 */ /* 0x000fea0003800000 */
.L_x_219:
        /* <DEDUP_REMOVED lines=11> */
.L_x_222:
[----:B------:R-:W-:Y:S05]  /*8a70*/  BSYNC B1 ;  /* 0x0000000000017941 */ /* 0x000fea0003800000 */
.L_x_221:
[----:B-----5:R-:W-:Y:S01]  /*8a80*/  IMAD.U32 R21, R200, 0x10000, RZ ;  /* 0x00010000c8157824 */ /* 0x020fe200078e00ff */
[----:B------:R-:W-:Y:S01]  /*8a90*/  ISETP.GT.AND P2, PT, R3, 0x61, PT ;  /* 0x000000610300780c */ /* 0x000fe20003f44270 */
[----:B------:R-:W-:Y:S02]  /*8aa0*/  BSSY B1, `(.L_x_223) ;  /* 0x0000009000017945 */ /* 0x000fe40003800000 */
[----:B------:R-:W-:Y:S01]  /*8ab0*/  FMUL R21, R21, R16 ;  /* 0x0000001015157220 */ /* 0x000fe20000400000 */
[----:B------:R-:W-:-:S03]  /*8ac0*/  ISETP.GT.AND P0, PT, R0, RZ, P2 ;  /* 0x000000ff0000720c */ /* 0x000fc60001704270 */
[----:B------:R-:W-:Y:S01]  /*8ad0*/  FFMA R21, R136, R2, R21 ;  /* 0x0000000288157223 */ /* 0x000fe20000000015 */
[----:B------:R-:W-:-:S04]  /*8ae0*/  P2R R136, PR, RZ, 0x4 ;  /* 0x00000004ff887803 */ /* 0x000fc80000000000 */
[----:B------:R-:W-:-:S05]  /*8af0*/  F2FP.BF16.F32.PACK_AB R21, RZ, R21 ;  /* 0x00000015ff15723e */ /* 0x000fca00000010ff */
[----:B------:R0:W-:Y:S01]  /*8b00*/  @P1 STG.E.U16 desc[UR48][R4.64+0xc0], R21 ;  /* 0x0000c01504001986 */ /* 0x0001e2000c101530 */
[----:B------:R-:W-:Y:S05]  /*8b10*/  @!P0 BRA `(.L_x_224) ;  /* 0x0000000000048947 */ /* 0x000fea0003800000 */
[----:B------:R0:W5:Y:S02]  /*8b20*/  LDG.E.LTC128B.U16 R200, desc[UR48][R14.64+0xc2] ;  /* 0x0000c2300ec87981 */ /* 0x000164000c1e1520 */
.L_x_224:
[----:B------:R-:W-:Y:S05]  /*8b30*/  BSYNC B1 ;  /* 0x0000000000017941 */ /* 0x000fea0003800000 */
.L_x_223:
        /* <DEDUP_REMOVED lines=9> */
.L_x_226:
[----:B------:R-:W-:Y:S05]  /*8bd0*/  BSYNC B1 ;  /* 0x0000000000017941 */ /* 0x000fea0003800000 */
.L_x_225:
        /* <DEDUP_REMOVED lines=9> */
.L_x_228:
[----:B------:R-:W-:Y:S05]  /*8c70*/  BSYNC B1 ;  /* 0x0000000000017941 */ /* 0x000fea0003800000 */
.L_x_227:
        /* <DEDUP_REMOVED lines=10> */
.L_x_230:
[----:B------:R-:W-:Y:S05]  /*8d20*/  BSYNC B1 ;  /* 0x0000000000017941 */ /* 0x000fea0003800000 */
.L_x_229:
        /* <DEDUP_REMOVED lines=10> */
.L_x_232:
[----:B------:R-:W-:Y:S05]  /*8dd0*/  BSYNC B1 ;  /* 0x0000000000017941 */ /* 0x000fea0003800000 */
.L_x_231:
        /* <DEDUP_REMOVED lines=9> */
.L_x_234:
[----:B------:R-:W-:Y:S05]  /*8e70*/  BSYNC B1 ;  /* 0x0000000000017941 */ /* 0x000fea0003800000 */
.L_x_233:
        /* <DEDUP_REMOVED lines=9> */
.L_x_236:
[----:B------:R-:W-:Y:S05]  /*8f10*/  BSYNC B1 ;  /* 0x0000000000017941 */ /* 0x000fea0003800000 */
.L_x_235:
        /* <DEDUP_REMOVED lines=10> */
.L_x_238:
[----:B------:R-:W-:Y:S05]  /*8fc0*/  BSYNC B1 ;  /* 0x0000000000017941 */ /* 0x000fea0003800000 */
.L_x_237:
        /* <DEDUP_REMOVED lines=10> */
.L_x_240:
[----:B------:R-:W-:Y:S05]  /*9070*/  BSYNC B1 ;  /* 0x0000000000017941 */ /* 0x000fea0003800000 */
.L_x_239:
        /* <DEDUP_REMOVED lines=9> */
.L_x_242:
[----:B------:R-:W-:Y:S05]  /*9110*/  BSYNC B1 ;  /* 0x0000000000017941 */ /* 0x000fea0003800000 */
.L_x_241:
        /* <DEDUP_REMOVED lines=9> */
.L_x_244:
[----:B------:R-:W-:Y:S05]  /*91b0*/  BSYNC B1 ;  /* 0x0000000000017941 */ /* 0x000fea0003800000 */
.L_x_243:
        /* <DEDUP_REMOVED lines=10> */
.L_x_246:
[----:B------:R-:W-:Y:S05]  /*9260*/  BSYNC B1 ;  /* 0x0000000000017941 */ /* 0x000fea0003800000 */
.L_x_245:
        /* <DEDUP_REMOVED lines=10> */
.L_x_248:
[----:B------:R-:W-:Y:S05]  /*9310*/  BSYNC B1 ;  /* 0x0000000000017941 */ /* 0x000fea0003800000 */
.L_x_247:
        /* <DEDUP_REMOVED lines=9> */
.L_x_250:
[----:B------:R-:W-:Y:S05]  /*93b0*/  BSYNC B1 ;  /* 0x0000000000017941 */ /* 0x000fea0003800000 */
.L_x_249:
        /* <DEDUP_REMOVED lines=9> */
.L_x_252:
[----:B------:R-:W-:Y:S05]  /*9450*/  BSYNC B1 ;  /* 0x0000000000017941 */ /* 0x000fea0003800000 */
.L_x_251:
        /* <DEDUP_REMOVED lines=10> */
.L_x_254:
[----:B------:R-:W-:Y:S05]  /*9500*/  BSYNC B1 ;  /* 0x0000000000017941 */ /* 0x000fea0003800000 */
.L_x_253:
        /* <DEDUP_REMOVED lines=10> */
.L_x_256:
[----:B------:R-:W-:Y:S05]  /*95b0*/  BSYNC B1 ;  /* 0x0000000000017941 */ /* 0x000fea0003800000 */
.L_x_255:
        /* <DEDUP_REMOVED lines=10> */
.L_x_258:
[----:B------:R-:W-:Y:S05]  /*9660*/  BSYNC B1 ;  /* 0x0000000000017941 */ /* 0x000fea0003800000 */
.L_x_257:
        /* <DEDUP_REMOVED lines=10> */
.L_x_260:
[----:B------:R-:W-:Y:S05]  /*9710*/  BSYNC B1 ;  /* 0x0000000000017941 */ /* 0x000fea0003800000 */
.L_x_259:
        /* <DEDUP_REMOVED lines=9> */
.L_x_262:
[----:B------:R-:W-:Y:S05]  /*97b0*/  BSYNC B1 ;  /* 0x0000000000017941 */ /* 0x000fea0003800000 */
.L_x_261:
        /* <DEDUP_REMOVED lines=9> */
.L_x_264:
[----:B------:R-:W-:Y:S05]  /*9850*/  BSYNC B1 ;  /* 0x0000000000017941 */ /* 0x000fea0003800000 */
.L_x_263:
        /* <DEDUP_REMOVED lines=9> */
.L_x_266:
[----:B------:R-:W-:Y:S05]  /*98f0*/  BSYNC B1 ;  /* 0x0000000000017941 */ /* 0x000fea0003800000 */
.L_x_265:
        /* <DEDUP_REMOVED lines=9> */
.L_x_268:
[----:B------:R-:W-:Y:S05]  /*9990*/  BSYNC B1 ;  /* 0x0000000000017941 */ /* 0x000fea0003800000 */
.L_x_267:
        /* <DEDUP_REMOVED lines=9> */
.L_x_270:
[----:B------:R-:W-:Y:S05]  /*9a30*/  BSYNC B1 ;  /* 0x0000000000017941 */ /* 0x000fea0003800000 */
.L_x_269:
        /* <DEDUP_REMOVED lines=9> */
.L_x_272:
[----:B------:R-:W-:Y:S05]  /*9ad0*/  BSYNC B1 ;  /* 0x0000000000017941 */ /* 0x000fea0003800000 */
.L_x_271:
        /* <DEDUP_REMOVED lines=9> */
.L_x_274:
[----:B------:R-:W-:Y:S05]  /*9b70*/  BSYNC B1 ;  /* 0x0000000000017941 */ /* 0x000fea0003800000 */
.L_x_273:
        /* <DEDUP_REMOVED lines=9> */
.L_x_276:
[----:B------:R-:W-:Y:S05]  /*9c10*/  BSYNC B1 ;  /* 0x0000000000017941 */ /* 0x000fea0003800000 */
.L_x_275:
        /* <DEDUP_REMOVED lines=9> */
.L_x_278:
[----:B------:R-:W-:Y:S05]  /*9cb0*/  BSYNC B1 ;  /* 0x0000000000017941 */ /* 0x000fea0003800000 */
.L_x_277:
        /* <DEDUP_REMOVED lines=9> */
.L_x_280:
[----:B------:R-:W-:Y:S05]  /*9d50*/  BSYNC B1 ;  /* 0x0000000000017941 */ /* 0x000fea0003800000 */
.L_x_279:
        /* <DEDUP_REMOVED lines=9> */
.L_x_282:
[----:B------:R-:W-:Y:S05]  /*9df0*/  BSYNC B1 ;  /* 0x0000000000017941 */ /* 0x000fea0003800000 */
.L_x_281:
        /* <DEDUP_REMOVED lines=9> */
.L_x_284:
[----:B------:R-:W-:Y:S05]  /*9e90*/  BSYNC B1 ;  /* 0x0000000000017941 */ /* 0x000fea0003800000 */
.L_x_283:
        /* <DEDUP_REMOVED lines=11> */
.L_x_286:
[----:B------:R-:W-:Y:S05]  /*9f50*/  BSYNC B1 ;  /* 0x0000000000017941 */ /* 0x000fea0003800000 */
.L_x_285:
        /* <DEDUP_REMOVED lines=11> */
.L_x_288:
[----:B------:R-:W-:Y:S05]  /*a010*/  BSYNC B1 ;  /* 0x0000000000017941 */ /* 0x000fea0003800000 */
.L_x_287:
        /* <DEDUP_REMOVED lines=9> */
.L_x_290:
[----:B------:R-:W-:Y:S05]  /*a0b0*/  BSYNC B1 ;  /* 0x0000000000017941 */ /* 0x000fea0003800000 */
.L_x_289:
        /* <DEDUP_REMOVED lines=9> */
.L_x_292:
[----:B------:R-:W-:Y:S05]  /*a150*/  BSYNC B1 ;  /* 0x0000000000017941 */ /* 0x000fea0003800000 */
.L_x_291:
        /* <DEDUP_REMOVED lines=10> */
.L_x_294:
[----:B------:R-:W-:Y:S05]  /*a200*/  BSYNC B1 ;  /* 0x0000000000017941 */ /* 0x000fea0003800000 */
.L_x_293:
        /* <DEDUP_REMOVED lines=10> */
.L_x_296:
[----:B------:R-:W-:Y:S05]  /*a2b0*/  BSYNC B1 ;  /* 0x0000000000017941 */ /* 0x000fea0003800000 */
.L_x_295:
        /* <DEDUP_REMOVED lines=9> */
.L_x_298:
[----:B------:R-:W-:Y:S05]  /*a350*/  BSYNC B1 ;  /* 0x0000000000017941 */ /* 0x000fea0003800000 */
.L_x_297:
        /* <DEDUP_REMOVED lines=9> */
.L_x_300:
[----:B------:R-:W-:Y:S05]  /*a3f0*/  BSYNC B1 ;  /* 0x0000000000017941 */ /* 0x000fea0003800000 */
.L_x_299:
        /* <DEDUP_REMOVED lines=10> */
.L_x_302:
[----:B------:R-:W-:Y:S05]  /*a4a0*/  BSYNC B1 ;  /* 0x0000000000017941 */ /* 0x000fea0003800000 */
.L_x_301:
        /* <DEDUP_REMOVED lines=10> */
.L_x_304:
[----:B------:R-:W-:Y:S05]  /*a550*/  BSYNC B1 ;  /* 0x0000000000017941 */ /* 0x000fea0003800000 */
.L_x_303:
        /* <DEDUP_REMOVED lines=9> */
.L_x_306:
[----:B------:R-:W-:Y:S05]  /*a5f0*/  BSYNC B1 ;  /* 0x0000000000017941 */ /* 0x000fea0003800000 */
.L_x_305:
        /* <DEDUP_REMOVED lines=9> */
.L_x_308:
[----:B------:R-:W-:Y:S05]  /*a690*/  BSYNC B1 ;  /* 0x0000000000017941 */ /* 0x000fea0003800000 */
.L_x_307:
        /* <DEDUP_REMOVED lines=10> */
.L_x_310:
[----:B------:R-:W-:Y:S05]  /*a740*/  BSYNC B1 ;  /* 0x0000000000017941 */ /* 0x000fea0003800000 */
.L_x_309:
        /* <DEDUP_REMOVED lines=10> */
.L_x_312:
[----:B------:R-:W-:Y:S05]  /*a7f0*/  BSYNC B1 ;  /* 0x0000000000017941 */ /* 0x000fea0003800000 */
.L_x_311:
        /* <DEDUP_REMOVED lines=9> */
.L_x_314:
[----:B------:R-:W-:Y:S05]  /*a890*/  BSYNC B1 ;  /* 0x0000000000017941 */ /* 0x000fea0003800000 */
.L_x_313:
        /* <DEDUP_REMOVED lines=9> */
.L_x_316:
[----:B------:R-:W-:Y:S05]  /*a930*/  BSYNC B1 ;  /* 0x0000000000017941 */ /* 0x000fea0003800000 */
.L_x_315:
        /* <DEDUP_REMOVED lines=10> */
.L_x_318:
[----:B------:R-:W-:Y:S05]  /*a9e0*/  BSYNC B1 ;  /* 0x0000000000017941 */ /* 0x000fea0003800000 */
.L_x_317:
        /* <DEDUP_REMOVED lines=10> */
.L_x_320:
[----:B------:R-:W-:Y:S05]  /*aa90*/  BSYNC B1 ;  /* 0x0000000000017941 */ /* 0x000fea0003800000 */
.L_x_319:
        /* <DEDUP_REMOVED lines=10> */
.L_x_322:
[----:B------:R-:W-:Y:S05]  /*ab40*/  BSYNC B1 ;  /* 0x0000000000017941 */ /* 0x000fea0003800000 */
.L_x_321:
        /* <DEDUP_REMOVED lines=10> */
.L_x_324:
[----:B------:R-:W-:Y:S05]  /*abf0*/  BSYNC B1 ;  /* 0x0000000000017941 */ /* 0x000fea0003800000 */
.L_x_323:
        /* <DEDUP_REMOVED lines=9> */
.L_x_326:
[----:B------:R-:W-:Y:S05]  /*ac90*/  BSYNC B1 ;  /* 0x0000000000017941 */ /* 0x000fea0003800000 */
.L_x_325:
        /* <DEDUP_REMOVED lines=9> */
.L_x_328:
[----:B------:R-:W-:Y:S05]  /*ad30*/  BSYNC B1 ;  /* 0x0000000000017941 */ /* 0x000fea0003800000 */
.L_x_327:
        /* <DEDUP_REMOVED lines=9> */
.L_x_330:
[----:B------:R-:W-:Y:S05]  /*add0*/  BSYNC B1 ;  /* 0x0000000000017941 */ /* 0x000fea0003800000 */
.L_x_329:
        /* <DEDUP_REMOVED lines=9> */
.L_x_332:
[----:B------:R-:W-:Y:S05]  /*ae70*/  BSYNC B1 ;  /* 0x0000000000017941 */ /* 0x000fea0003800000 */
.L_x_331:
        /* <DEDUP_REMOVED lines=9> */
.L_x_334:
[----:B------:R-:W-:Y:S05]  /*af10*/  BSYNC B1 ;  /* 0x0000000000017941 */ /* 0x000fea0003800000 */
.L_x_333:
        /* <DEDUP_REMOVED lines=9> */
.L_x_336:
[----:B------:R-:W-:Y:S05]  /*afb0*/  BSYNC B1 ;  /* 0x0000000000017941 */ /* 0x000fea0003800000 */
.L_x_335:
        /* <DEDUP_REMOVED lines=9> */
.L_x_338:
[----:B------:R-:W-:Y:S05]  /*b050*/  BSYNC B1 ;  /* 0x0000000000017941 */ /* 0x000fea0003800000 */
.L_x_337:
        /* <DEDUP_REMOVED lines=9> */
.L_x_340:
[----:B------:R-:W-:Y:S05]  /*b0f0*/  BSYNC B1 ;  /* 0x0000000000017941 */ /* 0x000fea0003800000 */
.L_x_339:
        /* <DEDUP_REMOVED lines=9> */
.L_x_342:
[----:B------:R-:W-:Y:S05]  /*b190*/  BSYNC B1 ;  /* 0x0000000000017941 */ /* 0x000fea0003800000 */
.L_x_341:
        /* <DEDUP_REMOVED lines=9> */
.L_x_344:
[----:B------:R-:W-:Y:S05]  /*b230*/  BSYNC B1 ;  /* 0x0000000000017941 */ /* 0x000fea0003800000 */
.L_x_343:
        /* <DEDUP_REMOVED lines=9> */
.L_x_346:
[----:B------:R-:W-:Y:S05]  /*b2d0*/  BSYNC B1 ;  /* 0x0000000000017941 */ /* 0x000fea0003800000 */
.L_x_345:
        /* <DEDUP_REMOVED lines=9> */
.L_x_348:
[----:B------:R-:W-:Y:S05]  /*b370*/  BSYNC B1 ;  /* 0x0000000000017941 */ /* 0x000fea0003800000 */
.L_x_347:
        /* <DEDUP_REMOVED lines=11> */
.L_x_350:
[----:B------:R-:W-:Y:S05]  /*b430*/  BSYNC B1 ;  /* 0x0000000000017941 */ /* 0x000fea0003800000 */
.L_x_349:
        /* <DEDUP_REMOVED lines=11> */
.L_x_352:
[----:B------:R-:W-:Y:S05]  /*b4f0*/  BSYNC B1 ;  /* 0x0000000000017941 */ /* 0x000fea0003800000 */
.L_x_351:
        /* <DEDUP_REMOVED lines=9> */
.L_x_354:
[----:B------:R-:W-:Y:S05]  /*b590*/  BSYNC B1 ;  /* 0x0000000000017941 */ /* 0x000fea0003800000 */
.L_x_353:
        /* <DEDUP_REMOVED lines=9> */
.L_x_356:
[----:B------:R-:W-:Y:S05]  /*b630*/  BSYNC B1 ;  /* 0x0000000000017941 */ /* 0x000fea0003800000 */
.L_x_355:
        /* <DEDUP_REMOVED lines=10> */
.L_x_358:
[----:B------:R-:W-:Y:S05]  /*b6e0*/  BSYNC B1 ;  /* 0x0000000000017941 */ /* 0x000fea0003800000 */
.L_x_357:
        /* <DEDUP_REMOVED lines=10> */
.L_x_360:
[----:B------:R-:W-:Y:S05]  /*b790*/  BSYNC B1 ;  /* 0x0000000000017941 */ /* 0x000fea0003800000 */
.L_x_359:
        /* <DEDUP_REMOVED lines=9> */
.L_x_362:
[----:B------:R-:W-:Y:S05]  /*b830*/  BSYNC B1 ;  /* 0x0000000000017941 */ /* 0x000fea0003800000 */
.L_x_361:
        /* <DEDUP_REMOVED lines=9> */
.L_x_364:
[----:B------:R-:W-:Y:S05]  /*b8d0*/  BSYNC B1 ;  /* 0x0000000000017941 */ /* 0x000fea0003800000 */
.L_x_363:
        /* <DEDUP_REMOVED lines=10> */
.L_x_366:
[----:B------:R-:W-:Y:S05]  /*b980*/  BSYNC B1 ;  /* 0x0000000000017941 */ /* 0x000fea0003800000 */
.L_x_365:
        /* <DEDUP_REMOVED lines=10> */
.L_x_368:
[----:B------:R-:W-:Y:S05]  /*ba30*/  BSYNC B1 ;  /* 0x0000000000017941 */ /* 0x000fea0003800000 */
.L_x_367:
        /* <DEDUP_REMOVED lines=9> */
.L_x_370:
[----:B------:R-:W-:Y:S05]  /*bad0*/  BSYNC B1 ;  /* 0x0000000000017941 */ /* 0x000fea0003800000 */
.L_x_369:
        /* <DEDUP_REMOVED lines=9> */
.L_x_372:
[----:B------:R-:W-:Y:S05]  /*bb70*/  BSYNC B1 ;  /* 0x0000000000017941 */ /* 0x000fea0003800000 */
.L_x_371:
        /* <DEDUP_REMOVED lines=10> */
.L_x_374:
[----:B------:R-:W-:Y:S05]  /*bc20*/  BSYNC B1 ;  /* 0x0000000000017941 */ /* 0x000fea0003800000 */
.L_x_373:
        /* <DEDUP_REMOVED lines=10> */
.L_x_376:
[----:B------:R-:W-:Y:S05]  /*bcd0*/  BSYNC B1 ;  /* 0x0000000000017941 */ /* 0x000fea0003800000 */
.L_x_375:
        /* <DEDUP_REMOVED lines=9> */
.L_x_378:
[----:B------:R-:W-:Y:S05]  /*bd70*/  BSYNC B1 ;  /* 0x0000000000017941 */ /* 0x000fea0003800000 */
.L_x_377:
        /* <DEDUP_REMOVED lines=9> */
.L_x_380:
[----:B------:R-:W-:Y:S05]  /*be10*/  BSYNC B1 ;  /* 0x0000000000017941 */ /* 0x000fea0003800000 */
.L_x_379:
        /* <DEDUP_REMOVED lines=10> */
.L_x_382:
[----:B------:R-:W-:Y:S05]  /*bec0*/  BSYNC B1 ;  /* 0x0000000000017941 */ /* 0x000fea0003800000 */
.L_x_381:
        /* <DEDUP_REMOVED lines=10> */
.L_x_384:
[----:B------:R-:W-:Y:S05]  /*bf70*/  BSYNC B1 ;  /* 0x0000000000017941 */ /* 0x000fea0003800000 */
.L_x_383:
        /* <DEDUP_REMOVED lines=10> */
.L_x_386:
[----:B------:R-:W-:Y:S05]  /*c020*/  BSYNC B1 ;  /* 0x0000000000017941 */ /* 0x000fea0003800000 */
.L_x_385:
        /* <DEDUP_REMOVED lines=10> */
.L_x_388:
[----:B------:R-:W-:Y:S05]  /*c0d0*/  BSYNC B1 ;  /* 0x0000000000017941 */ /* 0x000fea0003800000 */
.L_x_387:
        /* <DEDUP_REMOVED lines=9> */
.L_x_390:
[----:B------:R-:W-:Y:S05]  /*c170*/  BSYNC B1 ;  /* 0x0000000000017941 */ /* 0x000fea0003800000 */
.L_x_389:
        /* <DEDUP_REMOVED lines=9> */
.L_x_392:
[----:B------:R-:W-:Y:S05]  /*c210*/  BSYNC B1 ;  /* 0x0000000000017941 */ /* 0x000fea0003800000 */
.L_x_391:
        /* <DEDUP_REMOVED lines=9> */
.L_x_394:
[----:B------:R-:W-:Y:S05]  /*c2b0*/  BSYNC B1 ;  /* 0x0000000000017941 */ /* 0x000fea0003800000 */
.L_x_393:
        /* <DEDUP_REMOVED lines=9> */
.L_x_396:
[----:B------:R-:W-:Y:S05]  /*c350*/  BSYNC B1 ;  /* 0x0000000000017941 */ /* 0x000fea0003800000 */
.L_x_395:
        /* <DEDUP_REMOVED lines=9> */
.L_x_398:
[----:B------:R-:W-:Y:S05]  /*c3f0*/  BSYNC B1 ;  /* 0x0000000000017941 */ /* 0x000fea0003800000 */
.L_x_397:
        /* <DEDUP_REMOVED lines=9> */
.L_x_400:
[----:B------:R-:W-:Y:S05]  /*c490*/  BSYNC B1 ;  /* 0x0000000000017941 */ /* 0x000fea0003800000 */
.L_x_399:
        /* <DEDUP_REMOVED lines=9> */
.L_x_402:
[----:B------:R-:W-:Y:S05]  /*c530*/  BSYNC B1 ;  /* 0x0000000000017941 */ /* 0x000fea0003800000 */
.L_x_401:
        /* <DEDUP_REMOVED lines=9> */
.L_x_404:
[----:B------:R-:W-:Y:S05]  /*c5d0*/  BSYNC B1 ;  /* 0x0000000000017941 */ /* 0x000fea0003800000 */
.L_x_403:
        /* <DEDUP_REMOVED lines=9> */
.L_x_406:
[----:B------:R-:W-:Y:S05]  /*c670*/  BSYNC B1 ;  /* 0x0000000000017941 */ /* 0x000fea0003800000 */
.L_x_405:
        /* <DEDUP_REMOVED lines=9> */
.L_x_408:
[----:B------:R-:W-:Y:S05]  /*c710*/  BSYNC B1 ;  /* 0x0000000000017941 */ /* 0x000fea0003800000 */
.L_x_407:
        /* <DEDUP_REMOVED lines=9> */
.L_x_410:
[----:B------:R-:W-:Y:S05]  /*c7b0*/  BSYNC B1 ;  /* 0x0000000000017941 */ /* 0x000fea0003800000 */
.L_x_409:
        /* <DEDUP_REMOVED lines=9> */
.L_x_412:
[----:B------:R-:W-:Y:S05]  /*c850*/  BSYNC B1 ;  /* 0x0000000000017941 */ /* 0x000fea0003800000 */
.L_x_411:
        /* <DEDUP_REMOVED lines=11> */
.L_x_414:
[----:B------:R-:W-:Y:S05]  /*c910*/  BSYNC B1 ;  /* 0x0000000000017941 */ /* 0x000fea0003800000 */
.L_x_413:
        /* <DEDUP_REMOVED lines=11> */
.L_x_416:
[----:B------:R-:W-:Y:S05]  /*c9d0*/  BSYNC B1 ;  /* 0x0000000000017941 */ /* 0x000fea0003800000 */
.L_x_415:
        /* <DEDUP_REMOVED lines=9> */
.L_x_418:
[----:B------:R-:W-:Y:S05]  /*ca70*/  BSYNC B1 ;  /* 0x0000000000017941 */ /* 0x000fea0003800000 */
.L_x_417:
        /* <DEDUP_REMOVED lines=9> */
.L_x_420:
[----:B------:R-:W-:Y:S05]  /*cb10*/  BSYNC B1 ;  /* 0x0000000000017941 */ /* 0x000fea0003800000 */
.L_x_419:
        /* <DEDUP_REMOVED lines=10> */
.L_x_422:
[----:B------:R-:W-:Y:S05]  /*cbc0*/  BSYNC B1 ;  /* 0x0000000000017941 */ /* 0x000fea0003800000 */
.L_x_421:
        /* <DEDUP_REMOVED lines=10> */
.L_x_424:
[----:B------:R-:W-:Y:S05]  /*cc70*/  BSYNC B1 ;  /* 0x0000000000017941 */ /* 0x000fea0003800000 */
.L_x_423:
        /* <DEDUP_REMOVED lines=9> */
.L_x_426:
[----:B------:R-:W-:Y:S05]  /*cd10*/  BSYNC B1 ;  /* 0x0000000000017941 */ /* 0x000fea0003800000 */
.L_x_425:
        /* <DEDUP_REMOVED lines=9> */
.L_x_428:
[----:B------:R-:W-:Y:S05]  /*cdb0*/  BSYNC B1 ;  /* 0x0000000000017941 */ /* 0x000fea0003800000 */
.L_x_427:
        /* <DEDUP_REMOVED lines=10> */
.L_x_430:
[----:B------:R-:W-:Y:S05]  /*ce60*/  BSYNC B1 ;  /* 0x0000000000017941 */ /* 0x000fea0003800000 */
.L_x_429:
        /* <DEDUP_REMOVED lines=10> */
.L_x_432:
[----:B------:R-:W-:Y:S05]  /*cf10*/  BSYNC B1 ;  /* 0x0000000000017941 */ /* 0x000fea0003800000 */
.L_x_431:
        /* <DEDUP_REMOVED lines=9> */
.L_x_434:
[----:B------:R-:W-:Y:S05]  /*cfb0*/  BSYNC B1 ;  /* 0x0000000000017941 */ /* 0x000fea0003800000 */
.L_x_433:
        /* <DEDUP_REMOVED lines=9> */
.L_x_436:
[----:B------:R-:W-:Y:S05]  /*d050*/  BSYNC B1 ;  /* 0x0000000000017941 */ /* 0x000fea0003800000 */
.L_x_435:
        /* <DEDUP_REMOVED lines=10> */
.L_x_438:
[----:B------:R-:W-:Y:S05]  /*d100*/  BSYNC B1 ;  /* 0x0000000000017941 */ /* 0x000fea0003800000 */
.L_x_437:
        /* <DEDUP_REMOVED lines=10> */
.L_x_440:
[----:B------:R-:W-:Y:S05]  /*d1b0*/  BSYNC B1 ;  /* 0x0000000000017941 */ /* 0x000fea0003800000 */
.L_x_439:
[----:B-----5:R-:W-:Y:S01]  /*d1c0*/  IMAD.U32 R3, R200, 0x10000, RZ ;  /* 0x00010000c8037824 */ /* 0x020fe200078e00ff */
[----:B------:R-:W-:Y:S03]  /*d1d0*/  BSSY B1, `(.L_x_441) ;  /* 0x0000008000017945 */ /* 0x000fe60003800000 */
[----:B0123--:R-:W-:-:S04]  /*d1e0*/  FMUL R14, R3, R16 ;  /* 0x00000010030e7220 */ /* 0x00ffc80000400000 */
[----:B------:R-:W-:-:S05]  /*d1f0*/  FFMA R14, R53, R2, R14 ;  /* 0x00000002350e7223 */ /* 0x000fca000000000e */
[----:B------:R-:W-:-:S05]  /*d200*/  F2FP.BF16.F32.PACK_AB R14, RZ, R14 ;  /* 0x0000000eff0e723e */ /* 0x000fca00000010ff */
[----:B------:R0:W-:Y:S01]  /*d210*/  @P5 STG.E.U16 desc[UR48][R4.64+0x1b2], R14 ;  /* 0x0001b20e04005986 */ /* 0x0001e2000c101530 */
[----:B------:R-:W-:-:S13]  /*d220*/  ISETP.GT.AND P5, PT, R0, 0x8, P1 ;  /* 0x000000080000780c */ /* 0x000fda0000fa4270 */
[----:B0-----:R-:W-:Y:S05]  /*d230*/  @!P5 BRA `(.L_x_442) ;  /* 0x000000000004d947 */ /* 0x001fea0003800000 */
[----:B------:R0:W5:Y:S02]  /*d240*/  LDG.E.LTC128B.U16 R200, desc[UR48][R12.64+0x1b0] ;  /* 0x0001b0300cc87981 */ /* 0x000164000c1e1520 */
.L_x_442:
[----:B------:R-:W-:Y:S05]  /*d250*/  BSYNC B1 ;  /* 0x0000000000017941 */ /* 0x000fea0003800000 */
.L_x_441:
[----:B-----5:R-:W-:Y:S01]  /*d260*/  IMAD.U32 R3, R200, 0x10000, RZ ;  /* 0x00010000c8037824 */ /* 0x020fe200078e00ff */
[----:B------:R-:W-:Y:S01]  /*d270*/  BSSY B1, `(.L_x_443) ;  /* 0x000000a000017945 */ /* 0x000fe20003800000 */
[----:B------:R-:W-:Y:S02]  /*d280*/  @P5 IMAD.MOV.U32 R4, RZ, RZ, R6 ;  /* 0x000000ffff045224 */ /* 0x000fe400078e0006 */
[----:B------:R-:W-:Y:S01]  /*d290*/  FMUL R3, R3, R16 ;  /* 0x0000001003037220 */ /* 0x000fe20000400000 */
[----:B------:R-:W-:-:S03]  /*d2a0*/  @P5 IMAD.MOV.U32 R5, RZ, RZ, R7 ;  /* 0x000000ffff055224 */ /* 0x000fc600078e0007 */
[----:B------:R-:W-:-:S05]  /*d2b0*/  FFMA R3, R54, R2, R3 ;  /* 0x0000000236037223 */ /* 0x000fca0000000003 */
[----:B------:R-:W-:-:S05]  /*d2c0*/  F2FP.BF16.F32.PACK_AB R3, RZ, R3 ;  /* 0x00000003ff03723e */ /* 0x000fca00000010ff */
[----:B------:R1:W-:Y:S01]  /*d2d0*/  @P5 STG.E.U16 desc[UR48][R4.64+0x1b0], R3 ;  /* 0x0001b00304005986 */ /* 0x0003e2000c101530 */
[----:B------:R-:W-:-:S13]  /*d2e0*/  ISETP.GT.AND P5, PT, R0, 0x8, P0 ;  /* 0x000000080000780c */ /* 0x000fda00007a4270 */
[----:B-1----:R-:W-:Y:S05]  /*d2f0*/  @!P5 BRA `(.L_x_444) ;  /* 0x000000000004d947 */ /* 0x002fea0003800000 */
[----:B------:R1:W5:Y:S02]  /*d300*/  LDG.E.LTC128B.U16 R200, desc[UR48][R12.64+0x1b2] ;  /* 0x0001b2300cc87981 */ /* 0x000364000c1e1520 */
.L_x_444:
[----:B------:R-:W-:Y:S05]  /*d310*/  BSYNC B1 ;  /* 0x0000000000017941 */ /* 0x000fea0003800000 */
.L_x_443:
        /* <DEDUP_REMOVED lines=8> */
[----:B--2---:R-:W-:Y:S05]  /*d3a0*/  @!P5 BRA `(.L_x_446) ;  /* 0x000000000004d947 */ /* 0x004fea0003800000 */
[----:B------:R2:W5:Y:S02]  /*d3b0*/  LDG.E.LTC128B.U16 R200, desc[UR48][R10.64+0x180] ;  /* 0x000180300ac87981 */ /* 0x000564000c1e1520 */
.L_x_446:
[----:B------:R-:W-:Y:S05]  /*d3c0*/  BSYNC B1 ;  /* 0x0000000000017941 */ /* 0x000fea0003800000 */
.L_x_445:
        /* <DEDUP_REMOVED lines=8> */
[----:B---3--:R-:W-:Y:S05]  /*d450*/  @!P5 BRA `(.L_x_448) ;  /* 0x000000000004d947 */ /* 0x008fea0003800000 */
[----:B------:R3:W5:Y:S02]  /*d460*/  LDG.E.LTC128B.U16 R200, desc[UR48][R10.64+0x182] ;  /* 0x000182300ac87981 */ /* 0x000764000c1e1520 */
.L_x_448:
[----:B------:R-:W-:Y:S05]  /*d470*/  BSYNC B1 ;  /* 0x0000000000017941 */ /* 0x000fea0003800000 */
.L_x_447:
        /* <DEDUP_REMOVED lines=10> */
.L_x_450:
[----:B------:R-:W-:Y:S05]  /*d520*/  BSYNC B1 ;  /* 0x0000000000017941 */ /* 0x000fea0003800000 */
.L_x_449:
        /* <DEDUP_REMOVED lines=10> */
.L_x_452:
[----:B------:R-:W-:Y:S05]  /*d5d0*/  BSYNC B1 ;  /* 0x0000000000017941 */ /* 0x000fea0003800000 */
.L_x_451:
        /* <DEDUP_REMOVED lines=9> */
.L_x_454:
[----:B------:R-:W-:Y:S05]  /*d670*/  BSYNC B1 ;  /* 0x0000000000017941 */ /* 0x000fea0003800000 */
.L_x_453:
        /* <DEDUP_REMOVED lines=9> */
.L_x_456:
[----:B------:R-:W-:Y:S05]  /*d710*/  BSYNC B1 ;  /* 0x0000000000017941 */ /* 0x000fea0003800000 */
.L_x_455:
        /* <DEDUP_REMOVED lines=9> */
.L_x_458:
[----:B------:R-:W-:Y:S05]  /*d7b0*/  BSYNC B1 ;  /* 0x0000000000017941 */ /* 0x000fea0003800000 */
.L_x_457:
        /* <DEDUP_REMOVED lines=9> */
.L_x_460:
[----:B------:R-:W-:Y:S05]  /*d850*/  BSYNC B1 ;  /* 0x0000000000017941 */ /* 0x000fea0003800000 */
.L_x_459:
        /* <DEDUP_REMOVED lines=9> */
.L_x_462:
[----:B------:R-:W-:Y:S05]  /*d8f0*/  BSYNC B1 ;  /* 0x0000000000017941 */ /* 0x000fea0003800000 */
.L_x_461:
        /* <DEDUP_REMOVED lines=9> */
.L_x_464:
[----:B------:R-:W-:Y:S05]  /*d990*/  BSYNC B1 ;  /* 0x0000000000017941 */ /* 0x000fea0003800000 */
.L_x_463:
        /* <DEDUP_REMOVED lines=9> */
.L_x_466:
[----:B------:R-:W-:Y:S05]  /*da30*/  BSYNC B1 ;  /* 0x0000000000017941 */ /* 0x000fea0003800000 */
.L_x_465:
        /* <DEDUP_REMOVED lines=9> */
.L_x_468:
[----:B------:R-:W-:Y:S05]  /*dad0*/  BSYNC B1 ;  /* 0x0000000000017941 */ /* 0x000fea0003800000 */
.L_x_467:
        /* <DEDUP_REMOVED lines=9> */
.L_x_470:
[----:B------:R-:W-:Y:S05]  /*db70*/  BSYNC B1 ;  /* 0x0000000000017941 */ /* 0x000fea0003800000 */
.L_x_469:
        /* <DEDUP_REMOVED lines=9> */
.L_x_472:
[----:B------:R-:W-:Y:S05]  /*dc10*/  BSYNC B1 ;  /* 0x0000000000017941 */ /* 0x000fea0003800000 */
.L_x_471:
        /* <DEDUP_REMOVED lines=9> */
.L_x_474:
[----:B------:R-:W-:Y:S05]  /*dcb0*/  BSYNC B1 ;  /* 0x0000000000017941 */ /* 0x000fea0003800000 */
.L_x_473:
        /* <DEDUP_REMOVED lines=9> */
.L_x_476:
[----:B------:R-:W-:Y:S05]  /*dd50*/  BSYNC B1 ;  /* 0x0000000000017941 */ /* 0x000fea0003800000 */
.L_x_475:
[----:B------:R-:W-:Y:S05]  /*dd60*/  @!P0 BRA `(.L_x_477) ;  /* 0x00000040005c8947 */ /* 0x000fea0003800000 */
[----:B0----5:R-:W-:-:S04]  /*dd70*/  IMAD.U32 R3, R200, 0x10000, RZ ;  /* 0x00010000c8037824 */ /* 0x021fc800078e00ff */
[----:B------:R-:W-:-:S04]  /*dd80*/  FMUL R0, R3, R16 ;  /* 0x0000001003007220 */ /* 0x000fc80000400000 */
[----:B------:R-:W-:-:S05]  /*dd90*/  FFMA R0, R39, R2, R0 ;  /* 0x0000000227007223 */ /* 0x000fca0000000000 */
[----:B------:R-:W-:-:S05]  /*dda0*/  F2FP.BF16.F32.PACK_AB R0, RZ, R0 ;  /* 0x00000000ff00723e */ /* 0x000fca00000010ff */
[----:B------:R0:W-:Y:S01]  /*ddb0*/  STG.E.U16 desc[UR48][R22.64+0x1b2], R0 ;  /* 0x0001b20016007986 */ /* 0x0001e2000c101530 */
[----:B------:R-:W-:Y:S05]  /*ddc0*/  BRA `(.L_x_477) ;  /* 0x0000004000447947 */ /* 0x000fea0003800000 */
.L_x_34:
[----:B------:R-:W2:Y:S01]  /*ddd0*/  LDL.LU R220, [R1+0x44] ;  /* 0x0000440001dc7983 */ /* 0x000ea20000300800 */
[----:B------:R-:W-:-:S03]  /*dde0*/  ULDC.64 UR4, c[0x0][0x5c0] ;  /* 0x0001700000047ab9 */ /* 0x000fc60000000a00 */
[----:B------:R-:W3:Y:S04]  /*ddf0*/  LDL.LU R13, [R1+0x48] ;  /* 0x00004800010d7983 */ /* 0x000ee80000300800 */
[----:B------:R-:W4:Y:S04]  /*de00*/  LDL.LU R12, [R1+0x4c] ;  /* 0x00004c00010c7983 */ /* 0x000f280000300800 */
[----:B------:R-:W5:Y:S04]  /*de10*/  LDL.LU R15, [R1+0x40] ;  /* 0x00004000010f7983 */ /* 0x000f680000300800 */
        /* <DEDUP_REMOVED lines=11> */
[----:B------:R-:W5:Y:S01]  /*ded0*/  LDL.LU R227, [R1+0x4] ;  /* 0x0000040001e37983 */ /* 0x000f620000300800 */
[----:B------:R-:W-:-:S02]  /*dee0*/  LEA R4, P2, R6, UR4, 0x1 ;  /* 0x0000000406047c11 */ /* 0x000fc4000f8408ff */
[----:B------:R-:W-:Y:S02]  /*def0*/  ISETP.GT.AND P3, PT, R3, 0x1, PT ;  /* 0x000000010300780c */ /* 0x000fe40003f64270 */
[----:B0-----:R-:W-:Y:S02]  /*df00*/  LEA.HI.X R5, R6, UR5, R14, 0x1, P2 ;  /* 0x0000000506057c11 */ /* 0x001fe400090f0c0e */
[----:B------:R-:W-:Y:S01]  /*df10*/  ISETP.GT.AND P2, PT, R0, RZ, P3 ;  /* 0x000000ff0000720c */ /* 0x000fe20001f44270 */
[----:B------:R-:W-:Y:S02]  /*df20*/  IMAD.SHL.U32 R14, R18, 0x10, RZ ;  /* 0x00000010120e7824 */ /* 0x000fe400078e00ff */
[-C--:B--2---:R-:W-:Y:S02]  /*df30*/  FMUL R7, R220, R2.reuse ;  /* 0x00000002dc077220 */ /* 0x084fe40000400000 */
[----:B------:R-:W2:Y:S01]  /*df40*/  LDL.LU R220, [R1+0x60] ;  /* 0x0000600001dc7983 */ /* 0x000ea20000300800 */
[----:B---3--:R-:W-:-:S02]  /*df50*/  FMUL R13, R13, R2 ;  /* 0x000000020d0d7220 */ /* 0x008fc40000400000 */
[----:B------:R-:W-:Y:S01]  /*df60*/  F2FP.BF16.F32.PACK_AB R7, RZ, R7 ;  /* 0x00000007ff07723e */ /* 0x000fe200000010ff */
[-C--:B----4-:R-:W-:Y:S02]  /*df70*/  FMUL R12, R12, R2.reuse ;  /* 0x000000020c0c7220 */ /* 0x090fe40000400000 */
[----:B------:R-:W-:Y:S01]  /*df80*/  F2FP.BF16.F32.PACK_AB R13, RZ, R13 ;  /* 0x0000000dff0d723e */ /* 0x000fe200000010ff */
[----:B-----5:R-:W-:Y:S01]  /*df90*/  FMUL R6, R15, R2 ;  /* 0x000000020f067220 */ /* 0x020fe20000400000 */
[----:B------:R-:W-:Y:S01]  /*dfa0*/  @P2 STG.E.U16 desc[UR48][R4.64+0x2], R7 ;  /* 0x0000020704002986 */ /* 0x000fe2000c101530 */
[----:B------:R-:W-:Y:S01]  /*dfb0*/  F2FP.BF16.F32.PACK_AB R12, RZ, R12 ;  /* 0x0000000cff0c723e */ /* 0x000fe200000010ff */
[----:B------:R-:W-:Y:S02]  /*dfc0*/  FMUL R11, R11, R2 ;  /* 0x000000020b0b7220 */ /* 0x000fe40000400000 */
[----:B------:R-:W-:Y:S02]  /*dfd0*/  F2FP.BF16.F32.PACK_AB R6, RZ, R6 ;  /* 0x00000006ff06723e */ /* 0x000fe400000010ff */
[----:B------:R-:W-:Y:S01]  /*dfe0*/  SHF.L.U64.HI R15, R18, 0x4, R19 ;  /* 0x00000004120f7819 */ /* 0x000fe20000010213 */
[-C--:B------:R-:W-:Y:S01]  /*dff0*/  FMUL R10, R10, R2.reuse ;  /* 0x000000020a0a7220 */ /* 0x080fe20000400000 */
[----:B------:R-:W-:Y:S01]  /*e000*/  ISETP.GT.AND P2, PT, R0, 0x8, P0 ;  /* 0x000000080000780c */ /* 0x000fe20000744270 */
[----:B------:R0:W-:Y:S01]  /*e010*/  @P1 STG.E.U16 desc[UR48][R4.64], R6 ;  /* 0x0000000604001986 */ /* 0x0001e2000c101530 */
[----:B------:R-:W-:Y:S01]  /*e020*/  F2FP.BF16.F32.PACK_AB R11, RZ, R11 ;  /* 0x0000000bff0b723e */ /* 0x000fe200000010ff */
[----:B------:R-:W-:Y:S01]  /*e030*/  FMUL R9, R9, R2 ;  /* 0x0000000209097220 */ /* 0x000fe20000400000 */
[----:B------:R-:W-:Y:S01]  /*e040*/  F2FP.BF16.F32.PACK_AB R10, RZ, R10 ;  /* 0x0000000aff0a723e */ /* 0x000fe200000010ff */
[----:B------:R-:W-:Y:S01]  /*e050*/  FMUL R8, R8, R2 ;  /* 0x0000000208087220 */ /* 0x000fe20000400000 */
[----:B0-----:R-:W-:-:S05]  /*e060*/  IADD3 R6, P1, R14, R4, RZ ;  /* 0x000000040e067210 */ /* 0x001fca0007f3e0ff */
[----:B------:R-:W-:Y:S01]  /*e070*/  IMAD.X R7, R15, 0x1, R5, P1 ;  /* 0x000000010f077824 */ /* 0x000fe200008e0605 */
[----:B------:R-:W-:-:S04]  /*e080*/  ISETP.GT.AND P1, PT, R0, 0x8, P3 ;  /* 0x000000080000780c */ /* 0x000fc80001f24270 */
[----:B------:R0:W-:Y:S09]  /*e090*/  @P2 STG.E.U16 desc[UR48][R6.64], R13 ;  /* 0x0000000d06002986 */ /* 0x0001f2000c101530 */
[----:B------:R-:W-:Y:S01]  /*e0a0*/  @P1 STG.E.U16 desc[UR48][R6.64+0x2], R12 ;  /* 0x0000020c06001986 */ /* 0x000fe2000c101530 */
[----:B------:R-:W-:-:S03]  /*e0b0*/  ISETP.GT.AND P1, PT, R3, 0x8, PT ;  /* 0x000000080300780c */ /* 0x000fc60003f24270 */
[----:B0-----:R-:W3:Y:S01]  /*e0c0*/  LDL.LU R13, [R1] ;  /* 0x00000000010d7983 */ /* 0x001ee20000300800 */
[----:B------:R-:W-:Y:S02]  /*e0d0*/  ISETP.GT.AND P2, PT, R0, RZ, P1 ;  /* 0x000000ff0000720c */ /* 0x000fe40000f44270 */
[----:B------:R-:W-:Y:S01]  /*e0e0*/  F2FP.BF16.F32.PACK_AB R9, RZ, R9 ;  /* 0x00000009ff09723e */ /* 0x000fe200000010ff */
[----:B------:R-:W4:Y:S01]  /*e0f0*/  LDL.LU R226, [R1+0x8] ;  /* 0x0000080001e27983 */ /* 0x000f220000300800 */
[----:B------:R-:W-:-:S03]  /*e100*/  F2FP.BF16.F32.PACK_AB R8, RZ, R8 ;  /* 0x00000008ff08723e */ /* 0x000fc600000010ff */
[----:B------:R-:W5:Y:S04]  /*e110*/  LDL.LU R225, [R1+0xc] ;  /* 0x00000c0001e17983 */ /* 0x000f680000300800 */
[----:B------:R-:W5:Y:S04]  /*e120*/  LDL.LU R224, [R1+0x10] ;  /* 0x0000100001e07983 */ /* 0x000f680000300800 */
[----:B------:R-:W-:Y:S01]  /*e130*/  @P2 STG.E.U16 desc[UR48][R4.64+0x10], R11 ;  /* 0x0000100b04002986 */ /* 0x000fe2000c101530 */
[----:B------:R-:W-:-:S03]  /*e140*/  ISETP.GT.AND P2, PT, R3, 0x9, PT ;  /* 0x000000090300780c */ /* 0x000fc60003f44270 */
[----:B------:R-:W5:Y:S01]  /*e150*/  LDL.LU R223, [R1+0x14] ;  /* 0x0000140001df7983 */ /* 0x000f620000300800 */
[C---:B------:R-:W-:Y:S02]  /*e160*/  ISETP.GT.AND P3, PT, R0.reuse, RZ, P2 ;  /* 0x000000ff0000720c */ /* 0x040fe40001764270 */
[C---:B------:R-:W-:Y:S01]  /*e170*/  ISETP.GT.AND P4, PT, R0.reuse, 0x8, P2 ;  /* 0x000000080000780c */ /* 0x040fe20001784270 */
[----:B------:R-:W5:Y:S04]  /*e180*/  LDL.LU R222, [R1+0x18] ;  /* 0x0000180001de7983 */ /* 0x000f680000300800 */
[----:B------:R-:W5:Y:S06]  /*e190*/  LDL.LU R221, [R1+0x1c] ;  /* 0x00001c0001dd7983 */ /* 0x000f6c0000300800 */
[----:B------:R-:W-:Y:S01]  /*e1a0*/  @P3 STG.E.U16 desc[UR48][R4.64+0x12], R10 ;  /* 0x0000120a04003986 */ /* 0x000fe2000c101530 */
[----:B------:R-:W-:-:S03]  /*e1b0*/  ISETP.GT.AND P3, PT, R0, 0x8, P1 ;  /* 0x000000080000780c */ /* 0x000fc60000f64270 */
[----:B------:R-:W-:Y:S10]  /*e1c0*/  @P4 STG.E.U16 desc[UR48][R6.64+0x12], R8 ;  /* 0x0000120806004986 */ /* 0x000ff4000c101530 */
[----:B------:R0:W-:Y:S01]  /*e1d0*/  @P3 STG.E.U16 desc[UR48][R6.64+0x10], R9 ;  /* 0x0000100906003986 */ /* 0x0001e2000c101530 */
[----:B------:R-:W-:-:S04]  /*e1e0*/  ISETP.GT.AND P3, PT, R3, 0x10, PT ;  /* 0x000000100300780c */ /* 0x000fc80003f64270 */
[----:B------:R-:W-:Y:S01]  /*e1f0*/  ISETP.GT.AND P4, PT, R0, RZ, P3 ;  /* 0x000000ff0000720c */ /* 0x000fe20001f84270 */
[----:B0-----:R-:W-:Y:S01]  /*e200*/  FMUL R9, R219, R2 ;  /* 0x00000002db097220 */ /* 0x001fe20000400000 */
[----:B------:R-:W-:-:S04]  /*e210*/  LOP3.LUT R17, R17, 0xffffffef, RZ, 0xc0, !PT ;  /* 0xffffffef11117812 */ /* 0x000fc800078ec0ff */
[----:B------:R-:W-:Y:S01]  /*e220*/  @P1 LOP3.LUT R17, R17, 0x10, RZ, 0xfc, !PT ;  /* 0x0000001011111812 */ /* 0x000fe200078efcff */
[----:B--2---:R-:W-:Y:S02]  /*e230*/  FMUL R8, R220, R2 ;  /* 0x00000002dc087220 */ /* 0x004fe40000400000 */
[----:B------:R-:W2:Y:S03]  /*e240*/  LDL.LU R220, [R1+0x20] ;  /* 0x0000200001dc7983 */ /* 0x000ea60000300800 */
[----:B------:R-:W-:Y:S01]  /*e250*/  F2FP.BF16.F32.PACK_AB R8, RZ, R8 ;  /* 0x00000008ff08723e */ /* 0x000fe200000010ff */
[----:B------:R-:W2:Y:S03]  /*e260*/  LDL.LU R219, [R1+0x24] ;  /* 0x0000240001db7983 */ /* 0x000ea60000300800 */
[----:B------:R-:W-:-:S05]  /*e270*/  PRMT R10, R8, 0x7610, R10 ;  /* 0x00007610080a7816 */ /* 0x000fca000000000a */
[----:B------:R-:W-:Y:S01]  /*e280*/  @P4 STG.E.U16 desc[UR48][R4.64+0x20], R10 ;  /* 0x0000200a04004986 */ /* 0x000fe2000c101530 */
[----:B------:R-:W-:-:S04]  /*e290*/  ISETP.GT.AND P4, PT, R3, 0x11, PT ;  /* 0x000000110300780c */ /* 0x000fc80003f84270 */
[----:B------:R-:W-:Y:S02]  /*e2a0*/  ISETP.GT.AND P5, PT, R0, RZ, P4 ;  /* 0x000000ff0000720c */ /* 0x000fe400027a4270 */
[----:B------:R-:W-:-:S11]  /*e2b0*/  F2FP.BF16.F32.PACK_AB R8, RZ, R9 ;  /* 0x00000009ff08723e */ /* 0x000fd600000010ff */
[----:B------:R0:W-:Y:S01]  /*e2c0*/  @P5 STG.E.U16 desc[UR48][R4.64+0x22], R8 ;  /* 0x0000220804005986 */ /* 0x0001e2000c101530 */
[----:B------:R-:W-:Y:S01]  /*e2d0*/  ISETP.GT.AND P5, PT, R0, 0x8, P3 ;  /* 0x000000080000780c */ /* 0x000fe20001fa4270 */
[----:B0-----:R-:W-:Y:S02]  /*e2e0*/  FMUL R8, R218, R2 ;  /* 0x00000002da087220 */ /* 0x001fe40000400000 */
[----:B------:R-:W2:Y:S03]  /*e2f0*/  LDL.LU R218, [R1+0x28] ;  /* 0x0000280001da7983 */ /* 0x000ea60000300800 */
[----:B------:R-:W-:-:S07]  /*e300*/  F2FP.BF16.F32.PACK_AB R8, RZ, R8 ;  /* 0x00000008ff08723e */ /* 0x000fce00000010ff */
[----:B------:R0:W-:Y:S01]  /*e310*/  @P5 STG.E.U16 desc[UR48][R6.64+0x20], R8 ;  /* 0x0000200806005986 */ /* 0x0001e2000c101530 */
[----:B------:R-:W-:Y:S01]  /*e320*/  ISETP.GT.AND P5, PT, R0, 0x8, P4 ;  /* 0x000000080000780c */ /* 0x000fe200027a4270 */
[----:B0-----:R-:W-:-:S05]  /*e330*/  FMUL R8, R217, R2 ;  /* 0x00000002d9087220 */ /* 0x001fca0000400000 */
[----:B------:R-:W-:-:S07]  /*e340*/  F2FP.BF16.F32.PACK_AB R8, RZ, R8 ;  /* 0x00000008ff08723e */ /* 0x000fce00000010ff */
[----:B------:R0:W-:Y:S01]  /*e350*/  @P5 STG.E.U16 desc[UR48][R6.64+0x22], R8 ;  /* 0x0000220806005986 */ /* 0x0001e2000c101530 */
[----:B------:R-:W-:-:S04]  /*e360*/  ISETP.GT.AND P5, PT, R3, 0x18, PT ;  /* 0x000000180300780c */ /* 0x000fc80003fa4270 */
[----:B------:R-:W-:Y:S01]  /*e370*/  ISETP.GT.AND P6, PT, R0, RZ, P5 ;  /* 0x000000ff0000720c */ /* 0x000fe20002fc4270 */
        /* <DEDUP_REMOVED lines=8> */
[----:B------:R-:W-:Y:S01]  /*e400*/  ISETP.GT.AND P1, PT, R0, 0x8, P5 ;  /* 0x000000080000780c */ /* 0x000fe20002f24270 */
[----:B0-----:R-:W-:-:S05]  /*e410*/  FMUL R8, R22, R2 ;  /* 0x0000000216087220 */ /* 0x001fca0000400000 */
[----:B------:R-:W-:-:S07]  /*e420*/  F2FP.BF16.F32.PACK_AB R8, RZ, R8 ;  /* 0x00000008ff08723e */ /* 0x000fce00000010ff */
[----:B------:R0:W-:Y:S02]  /*e430*/  @P1 STG.E.U16 desc[UR48][R6.64+0x30], R8 ;  /* 0x0000300806001986 */ /* 0x0001e4000c101530 */
[----:B0-----:R-:W-:Y:S02]  /*e440*/  FMUL R8, R21, R2 ;  /* 0x0000000215087220 */ /* 0x001fe40000400000 */
[----:B------:R-:W2:Y:S04]  /*e450*/  LDL.LU R21, [R1+0x2c] ;  /* 0x00002c0001157983 */ /* 0x000ea80000300800 */
[----:B------:R-:W2:Y:S04]  /*e460*/  LDL.LU R22, [R1+0x30] ;  /* 0x0000300001167983 */ /* 0x000ea80000300800 */
[----:B------:R-:W2:Y:S04]  /*e470*/  LDL.LU R23, [R1+0x34] ;  /* 0x0000340001177983 */ /* 0x000ea80000300800 */
[----:B------:R-:W2:Y:S04]  /*e480*/  LDL.LU R216, [R1+0x38] ;  /* 0x0000380001d87983 */ /* 0x000ea80000300800 */
[----:B------:R-:W2:Y:S01]  /*e490*/  LDL.LU R217, [R1+0x3c] ;  /* 0x00003c0001d97983 */ /* 0x000ea20000300800 */
[----:B------:R-:W-:-:S02]  /*e4a0*/  ISETP.GT.AND P1, PT, R0, 0x8, P6 ;  /* 0x000000080000780c */ /* 0x000fc40003724270 */
[----:B------:R-:W-:Y:S01]  /*e4b0*/  F2FP.BF16.F32.PACK_AB R8, RZ, R8 ;  /* 0x00000008ff08723e */ /* 0x000fe200000010ff */
[----:B---3--:R-:W-:Y:S01]  /*e4c0*/  FMUL R10, R13, R2 ;  /* 0x000000020d0a7220 */ /* 0x008fe20000400000 */
[----:B------:R-:W-:-:S09]  /*e4d0*/  IMAD R19, R19, 0xf0, RZ ;  /* 0x000000f013137824 */ /* 0x000fd200078e02ff */
[----:B------:R0:W-:Y:S01]  /*e4e0*/  @P1 STG.E.U16 desc[UR48][R6.64+0x32], R8 ;  /* 0x0000320806001986 */ /* 0x0001e2000c101530 */
[----:B------:R-:W-:Y:S02]  /*e4f0*/  ISETP.GT.AND P1, PT, R0, 0x80, P0 ;  /* 0x000000800000780c */ /* 0x000fe40000724270 */
[----:B------:R-:W-:Y:S01]  /*e500*/  F2FP.BF16.F32.PACK_AB R10, RZ, R10 ;  /* 0x0000000aff0a723e */ /* 0x000fe200000010ff */
[----:B0-----:R-:W-:-:S04]  /*e510*/  IMAD.WIDE.U32 R8, R18, 0xf0, R6 ;  /* 0x000000f012087825 */ /* 0x001fc800078e0006 */
[----:B------:R-:W-:-:S06]  /*e520*/  IMAD.IADD R9, R9, 0x1, R19 ;  /* 0x0000000109097824 */ /* 0x000fcc00078e0213 */
[----:B------:R0:W-:Y:S01]  /*e530*/  @P1 STG.E.U16 desc[UR48][R8.64], R10 ;  /* 0x0000000a08001986 */ /* 0x0001e2000c101530 */
[----:B------:R-:W-:-:S04]  /*e540*/  ISETP.GT.AND P1, PT, R3, 0x1, PT ;  /* 0x000000010300780c */ /* 0x000fc80003f24270 */
[C---:B------:R-:W-:Y:S01]  /*e550*/  ISETP.GT.AND P1, PT, R0.reuse, 0x80, P1 ;  /* 0x000000800000780c */ /* 0x040fe20000f24270 */
[----:B0-----:R-:W-:Y:S01]  /*e560*/  FMUL R10, R227, R2 ;  /* 0x00000002e30a7220 */ /* 0x001fe20000400000 */
[----:B------:R-:W-:-:S04]  /*e570*/  ISETP.GT.AND P0, PT, R0, 0x88, P0 ;  /* 0x000000880000780c */ /* 0x000fc80000704270 */
[----:B------:R-:W-:Y:S01]  /*e580*/  F2FP.BF16.F32.PACK_AB R10, RZ, R10 ;  /* 0x0000000aff0a723e */ /* 0x000fe200000010ff */
[----:B----4-:R-:W-:-:S06]  /*e590*/  FMUL R12, R226, R2 ;  /* 0x00000002e20c7220 */ /* 0x010fcc0000400000 */
[----:B------:R0:W-:Y:S01]  /*e5a0*/  @P1 STG.E.U16 desc[UR48][R8.64+0x2], R10 ;  /* 0x0000020a08001986 */ /* 0x0001e2000c101530 */
[----:B------:R-:W-:Y:S02]  /*e5b0*/  F2FP.BF16.F32.PACK_AB R12, RZ, R12 ;  /* 0x0000000cff0c723e */ /* 0x000fe400000010ff */
[----:B0-----:R-:W-:-:S05]  /*e5c0*/  IADD3 R10, P1, R14, R8, RZ ;  /* 0x000000080e0a7210 */ /* 0x001fca0007f3e0ff */
[----:B------:R-:W-:-:S05]  /*e5d0*/  IMAD.X R11, R15, 0x1, R9, P1 ;  /* 0x000000010f0b7824 */ /* 0x000fca00008e0609 */
[----:B------:R5:W-:Y:S01]  /*e5e0*/  @P0 STG.E.U16 desc[UR48][R10.64], R12 ;  /* 0x0000000c0a000986 */ /* 0x000be2000c101530 */
[----:B------:R-:W-:-:S04]  /*e5f0*/  ISETP.GT.AND P0, PT, R3, 0x1, PT ;  /* 0x000000010300780c */ /* 0x000fc80003f04270 */
[----:B------:R-:W-:Y:S01]  /*e600*/  ISETP.GT.AND P0, PT, R0, 0x88, P0 ;  /* 0x000000880000780c */ /* 0x000fe20000704270 */
[----:B-----5:R-:W-:Y:S01]  /*e610*/  FMUL R12, R225, R2 ;  /* 0x00000002e10c7220 */ /* 0x020fe20000400000 */
[----:B------:R-:W-:-:S04]  /*e620*/  LOP3.LUT P1, RZ, R17, 0x10, RZ, 0xc0, !PT ;  /* 0x0000001011ff7812 */ /* 0x000fc8000782c0ff */
[----:B------:R-:W-:-:S07]  /*e630*/  F2FP.BF16.F32.PACK_AB R12, RZ, R12 ;  /* 0x0000000cff0c723e */ /* 0x000fce00000010ff */
[----:B------:R0:W-:Y:S01]  /*e640*/  @P0 STG.E.U16 desc[UR48][R10.64+0x2], R12 ;  /* 0x0000020c0a000986 */ /* 0x0001e2000c101530 */
[----:B------:R-:W-:Y:S01]  /*e650*/  ISETP.GT.AND P0, PT, R0, 0x80, P1 ;  /* 0x000000800000780c */ /* 0x000fe20000f04270 */
[----:B0-----:R-:W-:-:S05]  /*e660*/  FMUL R12, R224, R2 ;  /* 0x00000002e00c7220 */ /* 0x001fca0000400000 */
[----:B------:R-:W-:-:S07]  /*e670*/  F2FP.BF16.F32.PACK_AB R12, RZ, R12 ;  /* 0x0000000cff0c723e */ /* 0x000fce00000010ff */
[----:B------:R0:W-:Y:S01]  /*e680*/  @P0 STG.E.U16 desc[UR48][R8.64+0x10], R12 ;  /* 0x0000100c08000986 */ /* 0x0001e2000c101530 */
[----:B------:R-:W-:Y:S01]  /*e690*/  ISETP.GT.AND P0, PT, R0, 0x80, P2 ;  /* 0x000000800000780c */ /* 0x000fe20001704270 */
[-C--:B------:R-:W-:Y:S01]  /*e6a0*/  FMUL R13, R222, R2.reuse ;  /* 0x00000002de0d7220 */ /* 0x080fe20000400000 */
[----:B------:R-:W-:Y:S01]  /*e6b0*/  ISETP.GT.AND P1, PT, R0, 0x88, P1 ;  /* 0x000000880000780c */ /* 0x000fe20000f24270 */
[----:B0-----:R-:W-:-:S03]  /*e6c0*/  FMUL R12, R223, R2 ;  /* 0x00000002df0c7220 */ /* 0x001fc60000400000 */
[----:B------:R-:W-:Y:S02]  /*e6d0*/  F2FP.BF16.F32.PACK_AB R13, RZ, R13 ;  /* 0x0000000dff0d723e */ /* 0x000fe400000010ff */
[----:B------:R-:W-:-:S05]  /*e6e0*/  F2FP.BF16.F32.PACK_AB R12, RZ, R12 ;  /* 0x0000000cff0c723e */ /* 0x000fca00000010ff */
[----:B------:R0:W-:Y:S01]  /*e6f0*/  @P0 STG.E.U16 desc[UR48][R8.64+0x12], R12 ;  /* 0x0000120c08000986 */ /* 0x0001e2000c101530 */
[----:B------:R-:W-:Y:S02]  /*e700*/  ISETP.GT.AND P2, PT, R0, 0x88, P2 ;  /* 0x000000880000780c */ /* 0x000fe40001744270 */
[----:B0-----:R-:W-:Y:S01]  /*e710*/  PRMT R12, R13, 0x7610, R12 ;  /* 0x000076100d0c7816 */ /* 0x001fe2000000000c */
[----:B------:R-:W-:-:S05]  /*e720*/  FMUL R13, R221, R2 ;  /* 0x00000002dd0d7220 */ /* 0x000fca0000400000 */
[----:B------:R-:W-:Y:S01]  /*e730*/  F2FP.BF16.F32.PACK_AB R13, RZ, R13 ;  /* 0x0000000dff0d723e */ /* 0x000fe200000010ff */
[----:B------:R0:W-:Y:S01]  /*e740*/  @P1 STG.E.U16 desc[UR48][R10.64+0x10], R12 ;  /* 0x0000100c0a001986 */ /* 0x0001e2000c101530 */
[----:B------:R-:W-:Y:S02]  /*e750*/  ISETP.GT.AND P0, PT, R0, 0x80, P3 ;  /* 0x000000800000780c */ /* 0x000fe40001f04270 */
[----:B0-----:R-:W-:Y:S01]  /*e760*/  PRMT R12, R13, 0x7610, R12 ;  /* 0x000076100d0c7816 */ /* 0x001fe2000000000c */
[----:B--2---:R-:W-:-:S05]  /*e770*/  FMUL R13, R220, R2 ;  /* 0x00000002dc0d7220 */ /* 0x004fca0000400000 */
[----:B------:R-:W-:-:S04]  /*e780*/  F2FP.BF16.F32.PACK_AB R13, RZ, R13 ;  /* 0x0000000dff0d723e */ /* 0x000fc800000010ff */
[----:B------:R-:W-:Y:S01]  /*e790*/  PRMT R20, R13, 0x7610, R20 ;  /* 0x000076100d147816 */ /* 0x000fe20000000014 */
[----:B------:R0:W-:Y:S04]  /*e7a0*/  @P2 STG.E.U16 desc[UR48][R10.64+0x12], R12 ;  /* 0x0000120c0a002986 */ /* 0x0001e8000c101530 */
[----:B------:R-:W-:Y:S01]  /*e7b0*/  @P0 STG.E.U16 desc[UR48][R8.64+0x20], R20 ;  /* 0x0000201408000986 */ /* 0x000fe2000c101530 */
[----:B------:R-:W-:Y:S01]  /*e7c0*/  ISETP.GT.AND P0, PT, R0, 0x80, P4 ;  /* 0x000000800000780c */ /* 0x000fe20002704270 */
[----:B------:R-:W-:-:S05]  /*e7d0*/  FMUL R13, R219, R2 ;  /* 0x00000002db0d7220 */ /* 0x000fca0000400000 */
[----:B------:R-:W-:Y:S02]  /*e7e0*/  F2FP.BF16.F32.PACK_AB R13, RZ, R13 ;  /* 0x0000000dff0d723e */ /* 0x000fe400000010ff */
[----:B------:R-:W-:Y:S01]  /*e7f0*/  ISETP.GT.AND P3, PT, R0, 0x88, P3 ;  /* 0x000000880000780c */ /* 0x000fe20001f64270 */
[----:B0-----:R-:W-:-:S04]  /*e800*/  FMUL R12, R218, R2 ;  /* 0x00000002da0c7220 */ /* 0x001fc80000400000 */
[----:B------:R0:W-:Y:S01]  /*e810*/  @P0 STG.E.U16 desc[UR48][R8.64+0x22], R13 ;  /* 0x0000220d08000986 */ /* 0x0001e2000c101530 */
[C---:B------:R-:W-:Y:S02]  /*e820*/  ISETP.GT.AND P0, PT, R0.reuse, 0x80, P5 ;  /* 0x000000800000780c */ /* 0x040fe40002f04270 */
[C---:B------:R-:W-:Y:S02]  /*e830*/  ISETP.GT.AND P4, PT, R0.reuse, 0x88, P4 ;  /* 0x000000880000780c */ /* 0x040fe40002784270 */
[C---:B------:R-:W-:Y:S02]  /*e840*/  ISETP.GT.AND P1, PT, R0.reuse, 0x80, P6 ;  /* 0x000000800000780c */ /* 0x040fe40003724270 */
[----:B------:R-:W-:Y:S02]  /*e850*/  F2FP.BF16.F32.PACK_AB R12, RZ, R12 ;  /* 0x0000000cff0c723e */ /* 0x000fe400000010ff */
[----:B------:R-:W-:-:S03]  /*e860*/  ISETP.GT.AND P5, PT, R0, 0x88, P5 ;  /* 0x000000880000780c */ /* 0x000fc60002fa4270 */
[----:B------:R1:W-:Y:S02]  /*e870*/  @P3 STG.E.U16 desc[UR48][R10.64+0x20], R12 ;  /* 0x0000200c0a003986 */ /* 0x0003e4000c101530 */
[----:B0-----:R-:W-:Y:S01]  /*e880*/  @P0 IMAD.MOV.U32 R13, RZ, RZ, R9 ;  /* 0x000000ffff0d0224 */ /* 0x001fe200078e0009 */
[----:B------:R-:W-:Y:S02]  /*e890*/  ISETP.GT.AND P2, PT, R3, 0x20, PT ;  /* 0x000000200300780c */ /* 0x000fe40003f44270 */
[----:B------:R-:W-:Y:S01]  /*e8a0*/  ISETP.GT.AND P6, PT, R0, 0x88, P6 ;  /* 0x000000880000780c */ /* 0x000fe200037c4270 */
[----:B-1----:R-:W-:Y:S02]  /*e8b0*/  @P0 IMAD.MOV.U32 R12, RZ, RZ, R8 ;  /* 0x000000ffff0c0224 */ /* 0x002fe400078e0008 */
[-C--:B------:R-:W-:Y:S01]  /*e8c0*/  FMUL R200, R200, R2.reuse ;  /* 0x00000002c8c87220 */ /* 0x080fe20000400000 */
[-C--:B------:R-:W-:Y:S01]  /*e8d0*/  FMUL R201, R201, R2.reuse ;  /* 0x00000002c9c97220 */ /* 0x080fe20000400000 */
[----:B------:R-:W-:-:S03]  /*e8e0*/  FMUL R202, R202, R2 ;  /* 0x00000002caca7220 */ /* 0x000fc60000400000 */
[----:B------:R-:W-:Y:S01]  /*e8f0*/  F2FP.BF16.F32.PACK_AB R200, RZ, R200 ;  /* 0x000000c8ffc8723e */ /* 0x000fe200000010ff */
[----:B------:R-:W-:Y:S01]  /*e900*/  FMUL R203, R203, R2 ;  /* 0x00000002cbcb7220 */ /* 0x000fe20000400000 */
[----:B------:R-:W-:Y:S02]  /*e910*/  F2FP.BF16.F32.PACK_AB R201, RZ, R201 ;  /* 0x000000c9ffc9723e */ /* 0x000fe400000010ff */
[----:B------:R-:W-:Y:S02]  /*e920*/  F2FP.BF16.F32.PACK_AB R202, RZ, R202 ;  /* 0x000000caffca723e */ /* 0x000fe400000010ff */
[----:B------:R-:W-:Y:S01]  /*e930*/  F2FP.BF16.F32.PACK_AB R203, RZ, R203 ;  /* 0x000000cbffcb723e */ /* 0x000fe200000010ff */
[-C--:B------:R-:W-:Y:S01]  /*e940*/  FMUL R204, R204, R2.reuse ;  /* 0x00000002cccc7220 */ /* 0x080fe20000400000 */
[-C--:B------:R-:W-:Y:S01]  /*e950*/  FMUL R205, R205, R2.reuse ;  /* 0x00000002cdcd7220 */ /* 0x080fe20000400000 */
[-C--:B------:R-:W-:Y:S01]  /*e960*/  FMUL R21, R21, R2.reuse ;  /* 0x0000000215157220 */ /* 0x080fe20000400000 */
[----:B------:R-:W-:-:S04]  /*e970*/  FMUL R22, R22, R2 ;  /* 0x0000000216167220 */ /* 0x000fc80000400000 */
[----:B------:R-:W-:Y:S01]  /*e980*/  F2FP.BF16.F32.PACK_AB R21, RZ, R21 ;  /* 0x00000015ff15723e */ /* 0x000fe200000010ff */
[----:B------:R-:W-:Y:S01]  /*e990*/  FMUL R23, R23, R2 ;  /* 0x0000000217177220 */ /* 0x000fe20000400000 */
[----:B------:R-:W-:-:S03]  /*e9a0*/  F2FP.BF16.F32.PACK_AB R22, RZ, R22 ;  /* 0x00000016ff16723e */ /* 0x000fc600000010ff */
[----:B------:R-:W-:Y:S01]  /*e9b0*/  @P4 STG.E.U16 desc[UR48][R10.64+0x22], R21 ;  /* 0x000022150a004986 */ /* 0x000fe2000c101530 */
[----:B------:R-:W-:-:S03]  /*e9c0*/  F2FP.BF16.F32.PACK_AB R23, RZ, R23 ;  /* 0x00000017ff17723e */ /* 0x000fc600000010ff */
[----:B------:R-:W-:Y:S01]  /*e9d0*/  @P0 STG.E.U16 desc[UR48][R12.64+0x30], R22 ;  /* 0x000030160c000986 */ /* 0x000fe2000c101530 */
[----:B------:R-:W-:Y:S01]  /*e9e0*/  ISETP.GT.AND P0, PT, R3, 0x21, PT ;  /* 0x000000210300780c */ /* 0x000fe20003f04270 */
[-C--:B------:R-:W-:Y:S02]  /*e9f0*/  FMUL R216, R216, R2.reuse ;  /* 0x00000002d8d87220 */ /* 0x080fe40000400000 */
[----:B------:R0:W-:Y:S01]  /*ea00*/  @P1 STG.E.U16 desc[UR48][R8.64+0x32], R23 ;  /* 0x0000321708001986 */ /* 0x0001e2000c101530 */
[C---:B------:R-:W-:Y:S01]  /*ea10*/  ISETP.GT.AND P1, PT, R0.reuse, RZ, P2 ;  /* 0x000000ff0000720c */ /* 0x040fe20001724270 */
[----:B------:R-:W-:Y:S01]  /*ea20*/  FMUL R20, R217, R2 ;  /* 0x00000002d9147220 */ /* 0x000fe20000400000 */
[C---:B------:R-:W-:Y:S02]  /*ea30*/  ISETP.GT.AND P3, PT, R0.reuse, RZ, P0 ;  /* 0x000000ff0000720c */ /* 0x040fe40000764270 */
[----:B------:R-:W-:Y:S02]  /*ea40*/  ISETP.GT.AND P2, PT, R0, 0x8, P2 ;  /* 0x000000080000780c */ /* 0x000fe40001744270 */
[----:B------:R-:W-:-:S02]  /*ea50*/  F2FP.BF16.F32.PACK_AB R216, RZ, R216 ;  /* 0x000000d8ffd8723e */ /* 0x000fc400000010ff */
[----:B------:R-:W-:Y:S01]  /*ea60*/  F2FP.BF16.F32.PACK_AB R20, RZ, R20 ;  /* 0x00000014ff14723e */ /* 0x000fe200000010ff */
[----:B0-----:R-:W-:Y:S02]  /*ea70*/  @P5 IMAD.MOV.U32 R8, RZ, RZ, R10 ;  /* 0x000000ffff085224 */ /* 0x001fe400078e000a */
[----:B------:R-:W-:Y:S01]  /*ea80*/  @P5 IMAD.MOV.U32 R9, RZ, RZ, R11 ;  /* 0x000000ffff095224 */ /* 0x000fe200078e000b */
[----:B------:R-:W-:-:S04]  /*ea90*/  ISETP.GT.AND P4, PT, R0, 0x8, P0 ;  /* 0x000000080000780c */ /* 0x000fc80000784270 */
[----:B------:R0:W-:Y:S04]  /*eaa0*/  @P5 STG.E.U16 desc[UR48][R8.64+0x30], R216 ;  /* 0x000030d808005986 */ /* 0x0001e8000c101530 */
[----:B------:R1:W-:Y:S04]  /*eab0*/  @P6 STG.E.U16 desc[UR48][R10.64+0x32], R20 ;  /* 0x000032140a006986 */ /* 0x0003e8000c101530 */
[----:B------:R2:W-:Y:S01]  /*eac0*/  @P1 STG.E.U16 desc[UR48][R4.64+0x40], R200 ;  /* 0x000040c804001986 */ /* 0x0005e2000c101530 */
[----:B------:R-:W-:-:S03]  /*ead0*/  ISETP.GT.AND P1, PT, R3, 0x28, PT ;  /* 0x000000280300780c */ /* 0x000fc60003f24270 */
[----:B------:R2:W-:Y:S01]  /*eae0*/  @P3 STG.E.U16 desc[UR48][R4.64+0x42], R201 ;  /* 0x000042c904003986 */ /* 0x0005e2000c101530 */
[----:B------:R-:W-:-:S03]  /*eaf0*/  ISETP.GT.AND P3, PT, R0, RZ, P1 ;  /* 0x000000ff0000720c */ /* 0x000fc60000f64270 */
[----:B------:R2:W-:Y:S01]  /*eb00*/  @P2 STG.E.U16 desc[UR48][R6.64+0x40], R202 ;  /* 0x000040ca06002986 */ /* 0x0005e2000c101530 */
[----:B------:R-:W-:-:S03]  /*eb10*/  ISETP.GT.AND P2, PT, R3, 0x29, PT ;  /* 0x000000290300780c */ /* 0x000fc60003f44270 */
[----:B------:R2:W-:Y:S01]  /*eb20*/  @P4 STG.E.U16 desc[UR48][R6.64+0x42], R203 ;  /* 0x000042cb06004986 */ /* 0x0005e2000c101530 */
[----:B------:R-:W-:Y:S02]  /*eb30*/  ISETP.GT.AND P4, PT, R0, RZ, P2 ;  /* 0x000000ff0000720c */ /* 0x000fe40001784270 */
[----:B------:R-:W-:Y:S02]  /*eb40*/  F2FP.BF16.F32.PACK_AB R204, RZ, R204 ;  /* 0x000000ccffcc723e */ /* 0x000fe400000010ff */
[----:B------:R-:W-:-:S03]  /*eb50*/  F2FP.BF16.F32.PACK_AB R205, RZ, R205 ;  /* 0x000000cdffcd723e */ /* 0x000fc600000010ff */
[----:B------:R2:W-:Y:S01]  /*eb60*/  @P3 STG.E.U16 desc[UR48][R4.64+0x50], R204 ;  /* 0x000050cc04003986 */ /* 0x0005e2000c101530 */
[----:B------:R-:W-:Y:S01]  /*eb70*/  ISETP.GT.AND P3, PT, R0, 0x8, P1 ;  /* 0x000000080000780c */ /* 0x000fe20000f64270 */
[----:B------:R-:W-:-:S04]  /*eb80*/  FMUL R206, R206, R2 ;  /* 0x00000002cece7220 */ /* 0x000fc80000400000 */
[----:B------:R2:W-:Y:S01]  /*eb90*/  @P4 STG.E.U16 desc[UR48][R4.64+0x52], R205 ;  /* 0x000052cd04004986 */ /* 0x0005e2000c101530 */
[----:B------:R-:W-:Y:S01]  /*eba0*/  ISETP.GT.AND P4, PT, R0, 0x8, P2 ;  /* 0x000000080000780c */ /* 0x000fe20001784270 */
[----:B------:R-:W-:Y:S01]  /*ebb0*/  FMUL R207, R207, R2 ;  /* 0x00000002cfcf7220 */ /* 0x000fe20000400000 */
[----:B------:R-:W-:-:S04]  /*ebc0*/  F2FP.BF16.F32.PACK_AB R206, RZ, R206 ;  /* 0x000000ceffce723e */ /* 0x000fc800000010ff */
[----:B------:R-:W-:Y:S01]  /*ebd0*/  F2FP.BF16.F32.PACK_AB R207, RZ, R207 ;  /* 0x000000cfffcf723e */ /* 0x000fe200000010ff */
[----:B------:R2:W-:Y:S01]  /*ebe0*/  @P3 STG.E.U16 desc[UR48][R6.64+0x50], R206 ;  /* 0x000050ce06003986 */ /* 0x0005e2000c101530 */
[----:B------:R-:W-:Y:S01]  /*ebf0*/  ISETP.GT.AND P3, PT, R3, 0x30, PT ;  /* 0x000000300300780c */ /* 0x000fe20003f64270 */
[----:B------:R-:W-:-:S04]  /*ec00*/  FMUL R208, R208, R2 ;  /* 0x00000002d0d07220 */ /* 0x000fc80000400000 */
[----:B------:R2:W-:Y:S01]  /*ec10*/  @P4 STG.E.U16 desc[UR48][R6.64+0x52], R207 ;  /* 0x000052cf06004986 */ /* 0x0005e2000c101530 */
[----:B------:R-:W-:Y:S01]  /*ec20*/  ISETP.GT.AND P4, PT, R0, RZ, P3 ;  /* 0x000000ff0000720c */ /* 0x000fe20001f84270 */
[----:B0-----:R-:W-:Y:S01]  /*ec30*/  IMAD.WIDE.U32 R8, R18, 0xf0, R6 ;  /* 0x000000f012087825 */ /* 0x001fe200078e0006 */
[----:B------:R-:W-:-:S03]  /*ec40*/  F2FP.BF16.F32.PACK_AB R208, RZ, R208 ;  /* 0x000000d0ffd0723e */ /* 0x000fc600000010ff */
[----:B------:R-:W-:-:S08]  /*ec50*/  IMAD.IADD R9, R19, 0x1, R9 ;  /* 0x0000000113097824 */ /* 0x000fd000078e0209 */
[----:B------:R2:W-:Y:S01]  /*ec60*/  @P4 STG.E.U16 desc[UR48][R4.64+0x60], R208 ;  /* 0x000060d004004986 */ /* 0x0005e2000c101530 */
[----:B------:R-:W-:-:S05]  /*ec70*/  IADD3 R14, P4, R14, R8, RZ ;  /* 0x000000080e0e7210 */ /* 0x000fca0007f9e0ff */
[----:B------:R-:W-:Y:S01]  /*ec80*/  IMAD.X R15, R15, 0x1, R9, P4 ;  /* 0x000000010f0f7824 */ /* 0x000fe200020e0609 */
[----:B------:R-:W-:Y:S01]  /*ec90*/  ISETP.GT.AND P4, PT, R3, 0x31, PT ;  /* 0x000000310300780c */ /* 0x000fe20003f84270 */
[----:B------:R-:W-:-:S03]  /*eca0*/  FMUL R209, R209, R2 ;  /* 0x00000002d1d17220 */ /* 0x000fc60000400000 */
[----:B------:R-:W-:Y:S02]  /*ecb0*/  ISETP.GT.AND P5, PT, R0, RZ, P4 ;  /* 0x000000ff0000720c */ /* 0x000fe400027a4270 */
[----:B------:R-:W-:Y:S01]  /*ecc0*/  F2FP.BF16.F32.PACK_AB R209, RZ, R209 ;  /* 0x000000d1ffd1723e */ /* 0x000fe200000010ff */
[----:B------:R-:W-:-:S10]  /*ecd0*/  FMUL R210, R210, R2 ;  /* 0x00000002d2d27220 */ /* 0x000fd40000400000 */
[----:B------:R2:W-:Y:S01]  /*ece0*/  @P5 STG.E.U16 desc[UR48][R4.64+0x62], R209 ;  /* 0x000062d104005986 */ /* 0x0005e2000c101530 */
[----:B------:R-:W-:Y:S02]  /*ecf0*/  ISETP.GT.AND P5, PT, R0, 0x8, P3 ;  /* 0x000000080000780c */ /* 0x000fe40001fa4270 */
[----:B------:R-:W-:Y:S01]  /*ed00*/  F2FP.BF16.F32.PACK_AB R210, RZ, R210 ;  /* 0x000000d2ffd2723e */ /* 0x000fe200000010ff */
[----:B------:R-:W-:-:S10]  /*ed10*/  FMUL R211, R211, R2 ;  /* 0x00000002d3d37220 */ /* 0x000fd40000400000 */
[----:B------:R2:W-:Y:S01]  /*ed20*/  @P5 STG.E.U16 desc[UR48][R6.64+0x60], R210 ;  /* 0x000060d206005986 */ /* 0x0005e2000c101530 */
[----:B------:R-:W-:Y:S02]  /*ed30*/  ISETP.GT.AND P5, PT, R0, 0x8, P4 ;  /* 0x000000080000780c */ /* 0x000fe400027a4270 */
[----:B------:R-:W-:Y:S01]  /*ed40*/  F2FP.BF16.F32.PACK_AB R211, RZ, R211 ;  /* 0x000000d3ffd3723e */ /* 0x000fe200000010ff */
[----:B------:R-:W-:-:S10]  /*ed50*/  FMUL R212, R212, R2 ;  /* 0x00000002d4d47220 */ /* 0x000fd40000400000 */
[----:B------:R2:W-:Y:S01]  /*ed60*/  @P5 STG.E.U16 desc[UR48][R6.64+0x62], R211 ;  /* 0x000062d306005986 */ /* 0x0005e2000c101530 */
[----:B------:R-:W-:-:S04]  /*ed70*/  ISETP.GT.AND P5, PT, R3, 0x38, PT ;  /* 0x000000380300780c */ /* 0x000fc80003fa4270 */
[----:B------:R-:W-:Y:S02]  /*ed80*/  ISETP.GT.AND P6, PT, R0, RZ, P5 ;  /* 0x000000ff0000720c */ /* 0x000fe40002fc4270 */
[----:B------:R-:W-:Y:S02]  /*ed90*/  F2FP.BF16.F32.PACK_AB R212, RZ, R212 ;  /* 0x000000d4ffd4723e */ /* 0x000fe400000010ff */
[----:B-1----:R-:W-:Y:S01]  /*eda0*/  P2R R10, PR, RZ, 0x2 ;  /* 0x00000002ff0a7803 */ /* 0x002fe20000000000 */
[----:B------:R-:W-:-:S08]  /*edb0*/  FMUL R213, R213, R2 ;  /* 0x00000002d5d57220 */ /* 0x000fd00000400000 */
[----:B------:R2:W-:Y:S01]  /*edc0*/  @P6 STG.E.U16 desc[UR48][R4.64+0x70], R212 ;  /* 0x000070d404006986 */ /* 0x0005e2000c101530 */
[----:B------:R-:W-:-:S04]  /*edd0*/  ISETP.GT.AND P6, PT, R3, 0x39, PT ;  /* 0x000000390300780c */ /* 0x000fc80003fc4270 */
        /* <DEDUP_REMOVED lines=9> */
[----:B------:R-:W-:Y:S02]  /*ee70*/  F2FP.BF16.F32.PACK_AB R215, RZ, R215 ;  /* 0x000000d7ffd7723e */ /* 0x000fe400000010ff */
[----:B------:R-:W-:Y:S01]  /*ee80*/  P2R R11, PR, RZ, 0x4 ;  /* 0x00000004ff0b7803 */ /* 0x000fe20000000000 */
[----:B------:R-:W-:-:S08]  /*ee90*/  FMUL R184, R184, R2 ;  /* 0x00000002b8b87220 */ /* 0x000fd00000400000 */
[----:B------:R2:W-:Y:S01]  /*eea0*/  @P1 STG.E.U16 desc[UR48][R6.64+0x72], R215 ;  /* 0x000072d706001986 */ /* 0x0005e2000c101530 */
[----:B------:R-:W-:-:S04]  /*eeb0*/  ISETP.GT.AND P1, PT, R3, 0x20, PT ;  /* 0x000000200300780c */ /* 0x000fc80003f24270 */
[C---:B------:R-:W-:Y:S02]  /*eec0*/  ISETP.GT.AND P2, PT, R0.reuse, 0x80, P1 ;  /* 0x000000800000780c */ /* 0x040fe40000f44270 */
[----:B------:R-:W-:Y:S02]  /*eed0*/  F2FP.BF16.F32.PACK_AB R184, RZ, R184 ;  /* 0x000000b8ffb8723e */ /* 0x000fe400000010ff */
[----:B------:R-:W-:Y:S01]  /*eee0*/  ISETP.GT.AND P1, PT, R0, 0x88, P1 ;  /* 0x000000880000780c */ /* 0x000fe20000f24270 */
[-C--:B------:R-:W-:Y:S01]  /*eef0*/  FMUL R185, R185, R2.reuse ;  /* 0x00000002b9b97220 */ /* 0x080fe20000400000 */
[----:B------:R-:W-:-:S07]  /*ef00*/  FMUL R186, R186, R2 ;  /* 0x00000002baba7220 */ /* 0x000fce0000400000 */
[----:B------:R2:W-:Y:S01]  /*ef10*/  @P2 STG.E.U16 desc[UR48][R8.64+0x40], R184 ;  /* 0x000040b808002986 */ /* 0x0005e2000c101530 */
[C---:B------:R-:W-:Y:S02]  /*ef20*/  ISETP.GT.AND P2, PT, R0.reuse, 0x80, P0 ;  /* 0x000000800000780c */ /* 0x040fe40000744270 */
[----:B------:R-:W-:Y:S01]  /*ef30*/  ISETP.GT.AND P0, PT, R0, 0x88, P0 ;  /* 0x000000880000780c */ /* 0x000fe20000704270 */
[----:B------:R-:W-:Y:S01]  /*ef40*/  FMUL R187, R187, R2 ;  /* 0x00000002bbbb7220 */ /* 0x000fe20000400000 */
[----:B------:R-:W-:Y:S02]  /*ef50*/  F2FP.BF16.F32.PACK_AB R185, RZ, R185 ;  /* 0x000000b9ffb9723e */ /* 0x000fe400000010ff */
[----:B------:R-:W-:Y:S02]  /*ef60*/  F2FP.BF16.F32.PACK_AB R186, RZ, R186 ;  /* 0x000000baffba723e */ /* 0x000fe400000010ff */
[----:B------:R-:W-:-:S05]  /*ef70*/  F2FP.BF16.F32.PACK_AB R187, RZ, R187 ;  /* 0x000000bbffbb723e */ /* 0x000fca00000010ff */
[----:B------:R2:W-:Y:S04]  /*ef80*/  @P2 STG.E.U16 desc[UR48][R8.64+0x42], R185 ;  /* 0x000042b908002986 */ /* 0x0005e8000c101530 */
[----:B------:R2:W-:Y:S01]  /*ef90*/  @P1 STG.E.U16 desc[UR48][R14.64+0x40], R186 ;  /* 0x000040ba0e001986 */ /* 0x0005e2000c101530 */
[----:B------:R-:W-:-:S03]  /*efa0*/  ISETP.NE.AND P1, PT, R10, RZ, PT ;  /* 0x000000ff0a00720c */ /* 0x000fc60003f25270 */
[----:B------:R2:W-:Y:S01]  /*efb0*/  @P0 STG.E.U16 desc[UR48][R14.64+0x42], R187 ;  /* 0x000042bb0e000986 */ /* 0x0005e2000c101530 */
[----:B------:R-:W-:Y:S01]  /*efc0*/  ISETP.GT.AND P0, PT, R0, 0x80, P1 ;  /* 0x000000800000780c */ /* 0x000fe20000f04270 */
[----:B------:R-:W-:Y:S01]  /*efd0*/  FMUL R188, R188, R2 ;  /* 0x00000002bcbc7220 */ /* 0x000fe20000400000 */
[----:B------:R-:W-:-:S04]  /*efe0*/  ISETP.NE.AND P2, PT, R11, RZ, PT ;  /* 0x000000ff0b00720c */ /* 0x000fc80003f45270 */
[----:B------:R-:W-:Y:S02]  /*eff0*/  F2FP.BF16.F32.PACK_AB R188, RZ, R188 ;  /* 0x000000bcffbc723e */ /* 0x000fe400000010ff */
[----:B------:R-:W-:Y:S01]  /*f000*/  ISETP.GT.AND P1, PT, R0, 0x88, P1 ;  /* 0x000000880000780c */ /* 0x000fe20000f24270 */
[----:B------:R-:W-:-:S04]  /*f010*/  FMUL R189, R189, R2 ;  /* 0x00000002bdbd7220 */ /* 0x000fc80000400000 */
[----:B------:R2:W-:Y:S01]  /*f020*/  @P0 STG.E.U16 desc[UR48][R8.64+0x50], R188 ;  /* 0x000050bc08000986 */ /* 0x0005e2000c101530 */
[----:B------:R-:W-:Y:S01]  /*f030*/  ISETP.GT.AND P0, PT, R0, 0x80, P2 ;  /* 0x000000800000780c */ /* 0x000fe20001704270 */
[----:B------:R-:W-:Y:S01]  /*f040*/  FMUL R190, R190, R2 ;  /* 0x00000002bebe7220 */ /* 0x000fe20000400000 */
[----:B------:R-:W-:-:S04]  /*f050*/  F2FP.BF16.F32.PACK_AB R189, RZ, R189 ;  /* 0x000000bdffbd723e */ /* 0x000fc800000010ff */
[----:B------:R-:W-:Y:S02]  /*f060*/  F2FP.BF16.F32.PACK_AB R190, RZ, R190 ;  /* 0x000000beffbe723e */ /* 0x000fe400000010ff */
[----:B------:R-:W-:Y:S01]  /*f070*/  ISETP.GT.AND P2, PT, R0, 0x88, P2 ;  /* 0x000000880000780c */ /* 0x000fe20001744270 */
[----:B------:R-:W-:-:S04]  /*f080*/  FMUL R191, R191, R2 ;  /* 0x00000002bfbf7220 */ /* 0x000fc80000400000 */
[----:B------:R2:W-:Y:S01]  /*f090*/  @P0 STG.E.U16 desc[UR48][R8.64+0x52], R189 ;  /* 0x000052bd08000986 */ /* 0x0005e2000c101530 */
[----:B------:R-:W-:-:S03]  /*f0a0*/  ISETP.GT.AND P0, PT, R0, 0x80, P4 ;  /* 0x000000800000780c */ /* 0x000fc60002704270 */
[----:B------:R2:W-:Y:S01]  /*f0b0*/  @P1 STG.E.U16 desc[UR48][R14.64+0x50], R190 ;  /* 0x000050be0e001986 */ /* 0x0005e2000c101530 */
[----:B------:R-:W-:Y:S01]  /*f0c0*/  ISETP.GT.AND P1, PT, R0, 0x80, P3 ;  /* 0x000000800000780c */ /* 0x000fe20001f24270 */
[-C--:B------:R-:W-:Y:S01]  /*f0d0*/  FMUL R193, R193, R2.reuse ;  /* 0x00000002c1c17220 */ /* 0x080fe20000400000 */
[----:B------:R-:W-:Y:S01]  /*f0e0*/  FMUL R192, R192, R2 ;  /* 0x00000002c0c07220 */ /* 0x000fe20000400000 */
[----:B------:R-:W-:-:S03]  /*f0f0*/  F2FP.BF16.F32.PACK_AB R191, RZ, R191 ;  /* 0x000000bfffbf723e */ /* 0x000fc600000010ff */
[----:B------:R-:W-:Y:S02]  /*f100*/  F2FP.BF16.F32.PACK_AB R193, RZ, R193 ;  /* 0x000000c1ffc1723e */ /* 0x000fe400000010ff */
[----:B------:R-:W-:Y:S01]  /*f110*/  F2FP.BF16.F32.PACK_AB R192, RZ, R192 ;  /* 0x000000c0ffc0723e */ /* 0x000fe200000010ff */
[----:B------:R2:W-:Y:S01]  /*f120*/  @P2 STG.E.U16 desc[UR48][R14.64+0x52], R191 ;  /* 0x000052bf0e002986 */ /* 0x0005e2000c101530 */
[C---:B------:R-:W-:Y:S02]  /*f130*/  ISETP.GT.AND P3, PT, R0.reuse, 0x88, P3 ;  /* 0x000000880000780c */ /* 0x040fe40001f64270 */
[C---:B------:R-:W-:Y:S01]  /*f140*/  ISETP.GT.AND P4, PT, R0.reuse, 0x88, P4 ;  /* 0x000000880000780c */ /* 0x040fe20002784270 */
[----:B------:R2:W-:Y:S01]  /*f150*/  @P0 STG.E.U16 desc[UR48][R8.64+0x62], R193 ;  /* 0x000062c108000986 */ /* 0x0005e2000c101530 */
[----:B------:R-:W-:Y:S01]  /*f160*/  ISETP.GT.AND P0, PT, R0, 0x80, P6 ;  /* 0x000000800000780c */ /* 0x000fe20003704270 */
[-C--:B------:R-:W-:Y:S02]  /*f170*/  FMUL R194, R194, R2.reuse ;  /* 0x00000002c2c27220 */ /* 0x080fe40000400000 */
[----:B------:R2:W-:Y:S01]  /*f180*/  @P1 STG.E.U16 desc[UR48][R8.64+0x60], R192 ;  /* 0x000060c008001986 */ /* 0x0005e2000c101530 */
[----:B------:R-:W-:Y:S01]  /*f190*/  ISETP.GT.AND P1, PT, R0, 0x80, P5 ;  /* 0x000000800000780c */ /* 0x000fe20002f24270 */
[-C--:B------:R-:W-:Y:S01]  /*f1a0*/  FMUL R195, R195, R2.reuse ;  /* 0x00000002c3c37220 */ /* 0x080fe20000400000 */
[-C--:B------:R-:W-:Y:S01]  /*f1b0*/  FMUL R197, R197, R2.reuse ;  /* 0x00000002c5c57220 */ /* 0x080fe20000400000 */
[----:B------:R-:W-:Y:S01]  /*f1c0*/  FMUL R196, R196, R2 ;  /* 0x00000002c4c47220 */ /* 0x000fe20000400000 */
[----:B------:R-:W-:-:S02]  /*f1d0*/  F2FP.BF16.F32.PACK_AB R194, RZ, R194 ;  /* 0x000000c2ffc2723e */ /* 0x000fc400000010ff */
[----:B------:R-:W-:Y:S02]  /*f1e0*/  F2FP.BF16.F32.PACK_AB R195, RZ, R195 ;  /* 0x000000c3ffc3723e */ /* 0x000fe400000010ff */
[----:B------:R-:W-:Y:S02]  /*f1f0*/  F2FP.BF16.F32.PACK_AB R197, RZ, R197 ;  /* 0x000000c5ffc5723e */ /* 0x000fe400000010ff */
[----:B------:R-:W-:Y:S01]  /*f200*/  F2FP.BF16.F32.PACK_AB R196, RZ, R196 ;  /* 0x000000c4ffc4723e */ /* 0x000fe200000010ff */
[----:B------:R2:W-:Y:S01]  /*f210*/  @P3 STG.E.U16 desc[UR48][R14.64+0x60], R194 ;  /* 0x000060c20e003986 */ /* 0x0005e2000c101530 */
[----:B------:R-:W-:-:S03]  /*f220*/  ISETP.GT.AND P2, PT, R3, 0x40, PT ;  /* 0x000000400300780c */ /* 0x000fc60003f44270 */
[----:B------:R2:W-:Y:S01]  /*f230*/  @P4 STG.E.U16 desc[UR48][R14.64+0x62], R195 ;  /* 0x000062c30e004986 */ /* 0x0005e2000c101530 */
[C---:B------:R-:W-:Y:S02]  /*f240*/  ISETP.GT.AND P5, PT, R0.reuse, 0x88, P5 ;  /* 0x000000880000780c */ /* 0x040fe40002fa4270 */
[----:B------:R-:W-:Y:S01]  /*f250*/  ISETP.GT.AND P6, PT, R0, 0x88, P6 ;  /* 0x000000880000780c */ /* 0x000fe200037c4270 */
[----:B------:R2:W-:Y:S01]  /*f260*/  @P0 STG.E.U16 desc[UR48][R8.64+0x72], R197 ;  /* 0x000072c508000986 */ /* 0x0005e2000c101530 */
[----:B------:R-:W-:-:S03]  /*f270*/  ISETP.GT.AND P0, PT, R3, 0x41, PT ;  /* 0x000000410300780c */ /* 0x000fc60003f04270 */
[----:B------:R2:W-:Y:S01]  /*f280*/  @P1 STG.E.U16 desc[UR48][R8.64+0x70], R196 ;  /* 0x000070c408001986 */ /* 0x0005e2000c101530 */
[----:B------:R-:W-:Y:S01]  /*f290*/  ISETP.GT.AND P1, PT, R0, RZ, P2 ;  /* 0x000000ff0000720c */ /* 0x000fe20001724270 */
[-C--:B------:R-:W-:Y:S01]  /*f2a0*/  FMUL R198, R198, R2.reuse ;  /* 0x00000002c6c67220 */ /* 0x080fe20000400000 */
[-C--:B------:R-:W-:Y:S01]  /*f2b0*/  FMUL R199, R199, R2.reuse ;  /* 0x00000002c7c77220 */ /* 0x080fe20000400000 */
[-C--:B------:R-:W-:Y:S01]  /*f2c0*/  FMUL R168, R168, R2.reuse ;  /* 0x00000002a8a87220 */ /* 0x080fe20000400000 */
[C---:B------:R-:W-:Y:S02]  /*f2d0*/  ISETP.GT.AND P3, PT, R0.reuse, RZ, P0 ;  /* 0x000000ff0000720c */ /* 0x040fe40000764270 */
[----:B------:R-:W-:Y:S01]  /*f2e0*/  ISETP.GT.AND P2, PT, R0, 0x8, P2 ;  /* 0x000000080000780c */ /* 0x000fe20001744270 */
[----:B------:R-:W-:Y:S01]  /*f2f0*/  FMUL R169, R169, R2 ;  /* 0x00000002a9a97220 */ /* 0x000fe20000400000 */
[----:B------:R-:W-:Y:S01]  /*f300*/  F2FP.BF16.F32.PACK_AB R198, RZ, R198 ;  /* 0x000000c6ffc6723e */ /* 0x000fe200000010ff */
[----:B------:R-:W-:Y:S01]  /*f310*/  FMUL R170, R170, R2 ;  /* 0x00000002aaaa7220 */ /* 0x000fe20000400000 */
[----:B------:R-:W-:-:S02]  /*f320*/  F2FP.BF16.F32.PACK_AB R199, RZ, R199 ;  /* 0x000000c7ffc7723e */ /* 0x000fc400000010ff */
[----:B------:R-:W-:Y:S02]  /*f330*/  F2FP.BF16.F32.PACK_AB R168, RZ, R168 ;  /* 0x000000a8ffa8723e */ /* 0x000fe400000010ff */
[----:B------:R-:W-:Y:S01]  /*f340*/  ISETP.GT.AND P4, PT, R0, 0x8, P0 ;  /* 0x000000080000780c */ /* 0x000fe20000784270 */
[----:B------:R-:W-:Y:S01]  /*f350*/  FMUL R171, R171, R2 ;  /* 0x00000002abab7220 */ /* 0x000fe20000400000 */
[----:B------:R-:W-:Y:S01]  /*f360*/  F2FP.BF16.F32.PACK_AB R169, RZ, R169 ;  /* 0x000000a9ffa9723e */ /* 0x000fe200000010ff */
[----:B------:R2:W-:Y:S01]  /*f370*/  @P5 STG.E.U16 desc[UR48][R14.64+0x70], R198 ;  /* 0x000070c60e005986 */ /* 0x0005e2000c101530 */
[----:B------:R-:W-:-:S03]  /*f380*/  F2FP.BF16.F32.PACK_AB R170, RZ, R170 ;  /* 0x000000aaffaa723e */ /* 0x000fc600000010ff */
[----:B------:R2:W-:Y:S01]  /*f390*/  @P6 STG.E.U16 desc[UR48][R14.64+0x72], R199 ;  /* 0x000072c70e006986 */ /* 0x0005e2000c101530 */
[----:B------:R-:W-:-:S03]  /*f3a0*/  F2FP.BF16.F32.PACK_AB R171, RZ, R171 ;  /* 0x000000abffab723e */ /* 0x000fc600000010ff */
[----:B------:R2:W-:Y:S01]  /*f3b0*/  @P1 STG.E.U16 desc[UR48][R4.64+0x80], R168 ;  /* 0x000080a804001986 */ /* 0x0005e2000c101530 */
[----:B------:R-:W-:-:S03]  /*f3c0*/  ISETP.GT.AND P1, PT, R3, 0x48, PT ;  /* 0x000000480300780c */ /* 0x000fc60003f24270 */
[----:B------:R2:W-:Y:S01]  /*f3d0*/  @P3 STG.E.U16 desc[UR48][R4.64+0x82], R169 ;  /* 0x000082a904003986 */ /* 0x0005e2000c101530 */
[----:B------:R-:W-:-:S03]  /*f3e0*/  ISETP.GT.AND P3, PT, R0, RZ, P1 ;  /* 0x000000ff0000720c */ /* 0x000fc60000f64270 */
[----:B------:R2:W-:Y:S01]  /*f3f0*/  @P2 STG.E.U16 desc[UR48][R6.64+0x80], R170 ;  /* 0x000080aa06002986 */ /* 0x0005e2000c101530 */
[----:B------:R-:W-:Y:S01]  /*f400*/  ISETP.GT.AND P2, PT, R3, 0x49, PT ;  /* 0x000000490300780c */ /* 0x000fe20003f44270 */
[-C--:B------:R-:W-:Y:S02]  /*f410*/  FMUL R172, R172, R2.reuse ;  /* 0x00000002acac7220 */ /* 0x080fe40000400000 */
[----:B------:R2:W-:Y:S01]  /*f420*/  @P4 STG.E.U16 desc[UR48][R6.64+0x82], R171 ;  /* 0x000082ab06004986 */ /* 0x0005e2000c101530 */
[----:B------:R-:W-:Y:S01]  /*f430*/  ISETP.GT.AND P4, PT, R0, RZ, P2 ;  /* 0x000000ff0000720c */ /* 0x000fe20001784270 */
[----:B------:R-:W-:Y:S01]  /*f440*/  FMUL R173, R173, R2 ;  /* 0x00000002adad7220 */ /* 0x000fe20000400000 */
[----:B------:R-:W-:-:S04]  /*f450*/  F2FP.BF16.F32.PACK_AB R172, RZ, R172 ;  /* 0x000000acffac723e */ /* 0x000fc800000010ff */
[----:B------:R-:W-:Y:S01]  /*f460*/  F2FP.BF16.F32.PACK_AB R173, RZ, R173 ;  /* 0x000000adffad723e */ /* 0x000fe200000010ff */
        /* <DEDUP_REMOVED lines=12> */
[----:B------:R-:W-:Y:S02]  /*f530*/  ISETP.GT.AND P4, PT, R0, RZ, P3 ;  /* 0x000000ff0000720c */ /* 0x000fe40001f84270 */
[----:B------:R-:W-:Y:S01]  /*f540*/  F2FP.BF16.F32.PACK_AB R176, RZ, R176 ;  /* 0x000000b0ffb0723e */ /* 0x000fe200000010ff */
[----:B------:R-:W-:-:S10]  /*f550*/  FMUL R177, R177, R2 ;  /* 0x00000002b1b17220 */ /* 0x000fd40000400000 */
        /* <DEDUP_REMOVED lines=17> */
[----:B------:R-:W-:Y:S01]  /*f670*/  P2R R11, PR, RZ, 0x2 ;  /* 0x00000002ff0b7803 */ /* 0x000fe20000000000 */
        /* <DEDUP_REMOVED lines=623> */
[----:B------:R-:W-:-:S03]  /*11d70*/  ISETP.GT.AND P1, PT, R0, 0x80, P5 ;  /* 0x000000800000780c */ /* 0x000fc60002f24270 */
[----:B------:R2:W-:Y:S01]  /*11d80*/  @P0 STG.E.U16 desc[UR48][R8.64+0x1a2], R33 ;  /* 0x0001a22108000986 */ /* 0x0005e2000c101530 */
[----:B------:R-:W-:Y:S01]  /*11d90*/  ISETP.GT.AND P0, PT, R0, 0x80, P6 ;  /* 0x000000800000780c */ /* 0x000fe20003704270 */
[-C--:B------:R-:W-:Y:S01]  /*11da0*/  FMUL R34, R34, R2.reuse ;  /* 0x0000000222227220 */ /* 0x080fe20000400000 */
[C---:B------:R-:W-:Y:S01]  /*11db0*/  ISETP.GT.AND P5, PT, R0.reuse, 0x88, P5 ;  /* 0x000000880000780c */ /* 0x040fe20002fa4270 */
[-C--:B------:R-:W-:Y:S01]  /*11dc0*/  FMUL R35, R35, R2.reuse ;  /* 0x0000000223237220 */ /* 0x080fe20000400000 */
[----:B------:R-:W-:Y:S01]  /*11dd0*/  ISETP.GT.AND P6, PT, R0, 0x88, P6 ;  /* 0x000000880000780c */ /* 0x000fe200037c4270 */
[-C--:B------:R-:W-:Y:S01]  /*11de0*/  FMUL R36, R36, R2.reuse ;  /* 0x0000000224247220 */ /* 0x080fe20000400000 */
[-C--:B------:R-:W-:Y:S01]  /*11df0*/  FMUL R37, R37, R2.reuse ;  /* 0x0000000225257220 */ /* 0x080fe20000400000 */
[-C--:B------:R-:W-:Y:S01]  /*11e00*/  FMUL R38, R38, R2.reuse ;  /* 0x0000000226267220 */ /* 0x080fe20000400000 */
[----:B------:R-:W-:Y:S01]  /*11e10*/  FMUL R39, R39, R2 ;  /* 0x0000000227277220 */ /* 0x000fe20000400000 */
[----:B------:R-:W-:-:S02]  /*11e20*/  F2FP.BF16.F32.PACK_AB R34, RZ, R34 ;  /* 0x00000022ff22723e */ /* 0x000fc400000010ff */
[----:B------:R-:W-:Y:S02]  /*11e30*/  F2FP.BF16.F32.PACK_AB R35, RZ, R35 ;  /* 0x00000023ff23723e */ /* 0x000fe400000010ff */
[----:B------:R-:W-:Y:S02]  /*11e40*/  F2FP.BF16.F32.PACK_AB R36, RZ, R36 ;  /* 0x00000024ff24723e */ /* 0x000fe400000010ff */
[----:B------:R-:W-:Y:S02]  /*11e50*/  F2FP.BF16.F32.PACK_AB R37, RZ, R37 ;  /* 0x00000025ff25723e */ /* 0x000fe400000010ff */
[----:B------:R-:W-:Y:S02]  /*11e60*/  F2FP.BF16.F32.PACK_AB R38, RZ, R38 ;  /* 0x00000026ff26723e */ /* 0x000fe400000010ff */
[----:B------:R-:W-:Y:S01]  /*11e70*/  F2FP.BF16.F32.PACK_AB R39, RZ, R39 ;  /* 0x00000027ff27723e */ /* 0x000fe200000010ff */
[----:B------:R2:W-:Y:S04]  /*11e80*/  @P3 STG.E.U16 desc[UR48][R14.64+0x1a0], R34 ;  /* 0x0001a0220e003986 */ /* 0x0005e8000c101530 */
[----:B------:R2:W-:Y:S04]  /*11e90*/  @P4 STG.E.U16 desc[UR48][R14.64+0x1a2], R35 ;  /* 0x0001a2230e004986 */ /* 0x0005e8000c101530 */
[----:B------:R2:W-:Y:S04]  /*11ea0*/  @P1 STG.E.U16 desc[UR48][R8.64+0x1b0], R36 ;  /* 0x0001b02408001986 */ /* 0x0005e8000c101530 */
[----:B------:R2:W-:Y:S04]  /*11eb0*/  @P0 STG.E.U16 desc[UR48][R8.64+0x1b2], R37 ;  /* 0x0001b22508000986 */ /* 0x0005e8000c101530 */
[----:B------:R2:W-:Y:S04]  /*11ec0*/  @P5 STG.E.U16 desc[UR48][R14.64+0x1b0], R38 ;  /* 0x0001b0260e005986 */ /* 0x0005e8000c101530 */
[----:B------:R2:W-:Y:S02]  /*11ed0*/  @P6 STG.E.U16 desc[UR48][R14.64+0x1b2], R39 ;  /* 0x0001b2270e006986 */ /* 0x0005e4000c101530 */
.L_x_477:
[----:B------:R-:W-:Y:S05]  /*11ee0*/  BSYNC B0 ;  /* 0x0000000000007941 */ /* 0x000fea0003800000 */
.L_x_33:
[----:B0-2---:R-:W2:Y:S04]  /*11ef0*/  LDL.LU R5, [R1+0x90] ;  /* 0x0000900001057983 */ /* 0x005ea80000300800 */
[----:B------:R-:W2:Y:S01]  /*11f00*/  LDL.LU R4, [R1+0x94] ;  /* 0x0000940001047983 */ /* 0x000ea20000300800 */
[----:B------:R-:W-:Y:S01]  /*11f10*/  ULDC UR4, c[0x0][0xc] ;  /* 0x0000030000047ab9 */ /* 0x000fe20000000800 */
[----:B------:R-:W-:Y:S01]  /*11f20*/  ULDC UR5, c[0x0][0x10] ;  /* 0x0000040000057ab9 */ /* 0x000fe20000000800 */
[----:B------:R-:W2:Y:S01]  /*11f30*/  LDC R3, c[0x0][0x14] ;  /* 0x00000500ff037b82 */ /* 0x000ea20000000800 */
[----:B------:R-:W-:Y:S01]  /*11f40*/  UIMAD.WIDE.U32 UR4, UR4, UR5, URZ ;  /* 0x00000005040472a5 */ /* 0x000fe2000f8e003f */
[----:B------:R0:W5:Y:S01]  /*11f50*/  LDL R29, [R1+0x98] ;  /* 0x00009800011d7983 */ /* 0x0001620000100800 */
[----:B------:R-:W-:Y:S01]  /*11f60*/  PRMT R0, RZ, 0x7610, R0 ;  /* 0x00007610ff007816 */ /* 0x000fe20000000000 */
[----:B------:R-:W-:-:S03]  /*11f70*/  IMAD.MOV.U32 R22, RZ, RZ, -0x1 ;  /* 0xffffffffff167424 */ /* 0x000fc600078e00ff */
[----:B--2---:R-:W-:-:S04]  /*11f80*/  IMAD.WIDE.U32 R4, R3, UR4, R4 ;  /* 0x0000000403047c25 */ /* 0x004fc8000f8e0004 */
[----:B------:R-:W-:Y:S01]  /*11f90*/  IMAD R3, R3, UR5, RZ ;  /* 0x0000000503037c24 */ /* 0x000fe2000f8e02ff */
[----:B------:R-:W-:Y:S01]  /*11fa0*/  ULDC.64 UR4, c[0x0][0x650] ;  /* 0x0001940000047ab9 */ /* 0x000fe20000000a00 */
[----:B------:R-:W-:Y:S01]  /*11fb0*/  IMAD.MOV.U32 R23, RZ, RZ, R4 ;  /* 0x000000ffff177224 */ /* 0x000fe200078e0004 */
[----:B------:R-:W-:Y:S01]  /*11fc0*/  ISETP.GE.U32.AND P0, PT, R4, UR4, PT ;  /* 0x0000000404007c0c */ /* 0x000fe2000bf06070 */
[----:B------:R-:W-:Y:S02]  /*11fd0*/  IMAD.IADD R25, R5, 0x1, R3 ;  /* 0x0000000105197824 */ /* 0x000fe400078e0203 */
[----:B------:R-:W-:-:S03]  /*11fe0*/  IMAD.MOV.U32 R3, RZ, RZ, -0x1 ;  /* 0xffffffffff037424 */ /* 0x000fc600078e00ff */
[----:B------:R0:W-:Y:S01]  /*11ff0*/  STL [R1+0x90], R25 ;  /* 0x0000901901007387 */ /* 0x0001e20000100800 */
[----:B------:R-:W-:-:S03]  /*12000*/  ISETP.GE.U32.AND.EX P0, PT, R25, UR5, PT, P0 ;  /* 0x0000000519007c0c */ /* 0x000fc6000bf06100 */
[----:B------:R0:W-:Y:S04]  /*12010*/  STL [R1+0x94], R23 ;  /* 0x0000941701007387 */ /* 0x0001e80000100800 */
[----:B------:R0:W-:Y:S06]  /*12020*/  STL [R1+0x8c], R3 ;  /* 0x00008c0301007387 */ /* 0x0001ec0000100800 */
[----:B------:R-:W-:Y:S05]  /*12030*/  @P0 BRA `(.L_x_478) ;  /* 0x0000000400780947 */ /* 0x000fea0003800000 */
[----:B------:R-:W2:Y:S01]  /*12040*/  S2R R18, SR_CTAID.X ;  /* 0x0000000000127919 */ /* 0x000ea20000002500 */
[----:B---3--:R-:W3:Y:S01]  /*12050*/  LDC.64 R10, c[0x0][0x628] ;  /* 0x00018a00ff0a7b82 */ /* 0x008ee20000000a00 */
[----:B------:R-:W-:Y:S01]  /*12060*/  ULDC UR4, c[0x0][0x150] ;  /* 0x0000540000047ab9 */ /* 0x000fe20000000800 */
[----:B----4-:R-:W-:Y:S01]  /*12070*/  IMAD.MOV.U32 R8, RZ, RZ, R23 ;  /* 0x000000ffff087224 */ /* 0x010fe200078e0017 */
[----:B------:R-:W4:Y:S01]  /*12080*/  S2R R20, SR_CTAID.Y ;  /* 0x0000000000147919 */ /* 0x000f220000002600 */
[----:B------:R-:W-:-:S04]  /*12090*/  IMAD.MOV.U32 R9, RZ, RZ, R25 ;  /* 0x000000ffff097224 */ /* 0x000fc800078e0019 */
[----:B------:R-:W0:Y:S08]  /*120a0*/  LDC R21, c[0x0][0x144] ;  /* 0x00005100ff157b82 */ /* 0x000e300000000800 */
[----:B-1----:R-:W1:Y:S08]  /*120b0*/  LDC R12, c[0x0][0x630] ;  /* 0x00018c00ff0c7b82 */ /* 0x002e700000000800 */
[----:B------:R-:W0:Y:S01]  /*120c0*/  LDC.64 R14, c[0x0][0x620] ;  /* 0x00018800ff0e7b82 */ /* 0x000e220000000a00 */
[----:B---3--:R-:W-:-:S04]  /*120d0*/  ISETP.NE.U32.AND P0, PT, R10, RZ, PT ;  /* 0x000000ff0a00720c */ /* 0x008fc80003f05070 */
[----:B------:R-:W-:Y:S02]  /*120e0*/  ISETP.NE.AND.EX P0, PT, R11, RZ, PT, P0 ;  /* 0x000000ff0b00720c */ /* 0x000fe40003f05300 */
[----:B--2---:R-:W-:-:S05]  /*120f0*/  I2FP.F32.U32 R0, R18 ;  /* 0x0000001200007245 */ /* 0x004fca0000201000 */
[----:B------:R-:W-:-:S04]  /*12100*/  FMUL R0, R0, UR4 ;  /* 0x0000000400007c20 */ /* 0x000fc80008400000 */
[----:B------:R2:W3:Y:S02]  /*12110*/  F2I.U32.TRUNC.NTZ R19, R0 ;  /* 0x0000000000137305 */ /* 0x0004e4000020f000 */
[----:B-1--4-:R-:W-:Y:S05]  /*12120*/  @!P0 BRA `(.L_x_479) ;  /* 0x0000000000288947 */ /* 0x012fea0003800000 */
[----:B--2---:R-:W0:Y:S02]  /*12130*/  LDC R0, c[0x0][0x634] ;  /* 0x00018d00ff007b82 */ /* 0x004e240000000800 */
[----:B0-----:R-:W-:-:S05]  /*12140*/  IADD3 R3, P0, R23, R0, RZ ;  /* 0x0000000017037210 */ /* 0x001fca0007f1e0ff */
        /* <DEDUP_REMOVED lines=8> */
.L_x_479:
[-CC-:B------:R-:W-:Y:S01]  /*121d0*/  SHF.R.U64 R13, R8, R12.reuse, R9.reuse ;  /* 0x0000000c080d7219 */ /* 0x180fe20000001209 */
[----:B------:R-:W1:Y:S01]  /*121e0*/  LDC.64 R26, c[0x0][0x640] ;  /* 0x00019000ff1a7b82 */ /* 0x000e620000000a00 */
[----:B--2---:R-:W-:Y:S01]  /*121f0*/  SHF.R.U32.HI R0, RZ, R12, R9 ;  /* 0x0000000cff007219 */ /* 0x004fe20000011609 */
[----:B------:R-:W-:Y:S01]  /*12200*/  IMAD.MOV.U32 R4, RZ, RZ, R23 ;  /* 0x000000ffff047224 */ /* 0x000fe200078e0017 */
[----:B0-----:R-:W-:Y:S01]  /*12210*/  IADD3 R3, P0, RZ, -R13, RZ ;  /* 0x8000000dff037210 */ /* 0x001fe20007f1e0ff */
[----:B---3--:R-:W-:Y:S01]  /*12220*/  IMAD.MOV R19, RZ, RZ, -R19 ;  /* 0x000000ffff137224 */ /* 0x008fe200078e0a13 */
[----:B------:R-:W-:Y:S01]  /*12230*/  ULDC UR4, c[0x0][0x154] ;  /* 0x0000550000047ab9 */ /* 0x000fe20000000800 */
[----:B------:R-:W-:Y:S02]  /*12240*/  IMAD.MOV.U32 R7, RZ, RZ, 0x1 ;  /* 0x00000001ff077424 */ /* 0x000fe400078e00ff */
[----:B------:R-:W0:Y:S01]  /*12250*/  LDC R6, c[0x0][0x618] ;  /* 0x00018600ff067b82 */ /* 0x000e220000000800 */
[----:B------:R-:W-:-:S02]  /*12260*/  IMAD.X R5, RZ, RZ, ~R0, P0 ;  /* 0x000000ffff057224 */ /* 0x000fc400000e0e00 */
[----:B------:R-:W-:Y:S02]  /*12270*/  IMAD R22, R21, R19, R18 ;  /* 0x0000001315167224 */ /* 0x000fe400078e0212 */
[-C--:B------:R-:W-:Y:S02]  /*12280*/  IMAD R0, R5, R14.reuse, RZ ;  /* 0x0000000e05007224 */ /* 0x080fe400078e02ff */
[----:B------:R-:W-:Y:S01]  /*12290*/  IMAD.MOV.U32 R5, RZ, RZ, R25 ;  /* 0x000000ffff057224 */ /* 0x000fe200078e0019 */
[----:B------:R-:W2:Y:S01]  /*122a0*/  LDC R8, c[0x0][0x608] ;  /* 0x00018200ff087b82 */ /* 0x000ea20000000800 */
[----:B------:R-:W-:-:S04]  /*122b0*/  IMAD.WIDE.U32 R4, R3, R14, R4 ;  /* 0x0000000e03047225 */ /* 0x000fc800078e0004 */
[----:B------:R-:W-:-:S03]  /*122c0*/  IMAD R3, R3, R15, R0 ;  /* 0x0000000f03037224 */ /* 0x000fc600078e0200 */
[----:B------:R-:W3:Y:S01]  /*122d0*/  LDC R24, c[0x0][0x658] ;  /* 0x00019600ff187b82 */ /* 0x000ee20000000800 */
[----:B------:R-:W-:Y:S01]  /*122e0*/  I2FP.F32.U32 R0, R20 ;  /* 0x0000001400007245 */ /* 0x000fe20000201000 */
[----:B------:R-:W-:Y:S01]  /*122f0*/  IMAD.IADD R3, R5, 0x1, R3 ;  /* 0x0000000105037824 */ /* 0x000fe200078e0203 */
[----:B-1----:R-:W-:Y:S01]  /*12300*/  ISETP.NE.U32.AND P0, PT, R26, RZ, PT ;  /* 0x000000ff1a00720c */ /* 0x002fe20003f05070 */
[----:B------:R-:W-:Y:S02]  /*12310*/  IMAD.MOV.U32 R5, RZ, RZ, -0x1 ;  /* 0xffffffffff057424 */ /* 0x000fe400078e00ff */
[----:B------:R-:W-:Y:S02]  /*12320*/  FMUL R0, R0, UR4 ;  /* 0x0000000400007c20 */ /* 0x000fe40008400000 */
[----:B------:R-:W1:Y:S01]  /*12330*/  LDC R19, c[0x0][0x148] ;  /* 0x00005200ff137b82 */ /* 0x000e620000000800 */
[----:B0-----:R-:W-:Y:S01]  /*12340*/  SHF.R.U64 R12, R4, R6, R3 ;  /* 0x00000006040c7219 */ /* 0x001fe20000001203 */
[----:B------:R0:W4:Y:S01]  /*12350*/  F2I.U32.TRUNC.NTZ R14, R0 ;  /* 0x00000000000e7305 */ /* 0x000122000020f000 */
[----:B------:R-:W-:-:S02]  /*12360*/  ISETP.NE.AND.EX P0, PT, R27, RZ, PT, P0 ;  /* 0x000000ff1b00720c */ /* 0x000fc40003f05300 */
[----:B------:R-:W-:-:S03]  /*12370*/  SHF.R.U32.HI R3, RZ, R6, R3 ;  /* 0x00000006ff037219 */ /* 0x000fc60000011603 */
[----:B------:R-:W0:Y:S01]  /*12380*/  LDC R18, c[0x0][0x600] ;  /* 0x00018000ff127b82 */ /* 0x000e220000000800 */
[-CC-:B--2---:R-:W-:Y:S02]  /*12390*/  SHF.R.U64 R10, R12, R8.reuse, R3.reuse ;  /* 0x000000080c0a7219 */ /* 0x184fe40000001203 */
[----:B------:R-:W-:-:S05]  /*123a0*/  SHF.R.U32.HI R3, RZ, R8, R3 ;  /* 0x00000008ff037219 */ /* 0x000fca0000011603 */
[----:B------:R-:W2:Y:S01]  /*123b0*/  LDC R23, c[0x0][0x648] ;  /* 0x00019200ff177b82 */ /* 0x000ea20000000800 */
[-C--:B---3--:R-:W-:Y:S02]  /*123c0*/  SHF.L.U32 R4, R5, R24.reuse, RZ ;  /* 0x0000001805047219 */ /* 0x088fe400000006ff */
[-CC-:B------:R-:W-:Y:S02]  /*123d0*/  SHF.R.U64 R15, R10, R24.reuse, R3.reuse ;  /* 0x000000180a0f7219 */ /* 0x180fe40000001203 */
[----:B------:R-:W-:Y:S02]  /*123e0*/  SHF.R.U32.HI R5, RZ, R24, R3 ;  /* 0x00000018ff057219 */ /* 0x000fe40000011603 */
[----:B------:R-:W-:Y:S01]  /*123f0*/  LOP3.LUT R21, RZ, R4, RZ, 0x33, !PT ;  /* 0x00000004ff157212 */ /* 0x000fe200078e33ff */
[----:B------:R-:W3:Y:S01]  /*12400*/  LDC R25, c[0x0][0x638] ;  /* 0x00018e00ff197b82 */ /* 0x000ee20000000800 */
[----:B------:R-:W-:Y:S01]  /*12410*/  SHF.L.U32 R24, R7, R24, RZ ;  /* 0x0000001807187219 */ /* 0x000fe200000006ff */
[----:B------:R-:W-:-:S06]  /*12420*/  IMAD.MOV.U32 R4, RZ, RZ, R15 ;  /* 0x000000ffff047224 */ /* 0x000fcc00078e000f */
[----:B------:R-:W0:Y:S01]  /*12430*/  LDC R28, c[0x0][0x610] ;  /* 0x00018400ff1c7b82 */ /* 0x000e220000000800 */
[----:B----4-:R-:W-:Y:S05]  /*12440*/  @!P0 BRA `(.L_x_480) ;  /* 0x0000000000288947 */ /* 0x010fea0003800000 */
[----:B0-----:R-:W0:Y:S02]  /*12450*/  LDC R0, c[0x0][0x64c] ;  /* 0x00019300ff007b82 */ /* 0x001e240000000800 */
        /* <DEDUP_REMOVED lines=9> */
.L_x_480:
[----:B------:R-:W4:Y:S01]  /*124f0*/  LDC R3, c[0x0][0x65c] ;  /* 0x00019700ff037b82 */ /* 0x000f220000000800 */
[----:B0-2---:R-:W-:Y:S01]  /*12500*/  SHF.R.U64 R0, R4, R23, R5 ;  /* 0x0000001704007219 */ /* 0x005fe20000001205 */
[----:B------:R-:W-:Y:S01]  /*12510*/  VIADD R5, R18, 0xffffffff ;  /* 0xffffffff12057836 */ /* 0x000fe20000000000 */
[----:B------:R2:W-:Y:S01]  /*12520*/  STL [R1+0x8c], R13 ;  /* 0x00008c0d01007387 */ /* 0x0005e20000100800 */
[----:B------:R-:W-:Y:S02]  /*12530*/  IMAD.MOV R14, RZ, RZ, -R14 ;  /* 0x000000ffff0e7224 */ /* 0x000fe400078e0a0e */
[----:B------:R-:W-:Y:S01]  /*12540*/  IMAD.MOV R4, RZ, RZ, -R0 ;  /* 0x000000ffff047224 */ /* 0x000fe200078e0a00 */
[----:B------:R-:W-:Y:S01]  /*12550*/  LOP3.LUT R5, R12, R5, RZ, 0xc0, !PT ;  /* 0x000000050c057212 */ /* 0x000fe200078ec0ff */
[----:B------:R-:W-:Y:S01]  /*12560*/  IMAD.MOV.U32 R6, RZ, RZ, 0x1 ;  /* 0x00000001ff067424 */ /* 0x000fe200078e00ff */
[----:B----4-:R-:W-:Y:S02]  /*12570*/  ISETP.NE.AND P0, PT, R3, 0x1, PT ;  /* 0x000000010300780c */ /* 0x010fe40003f05270 */
[----:B------:R-:W-:-:S05]  /*12580*/  LOP3.LUT R3, R10, R21, RZ, 0xc0, !PT ;  /* 0x000000150a037212 */ /* 0x000fca00078ec0ff */
[----:B------:R-:W-:Y:S02]  /*12590*/  IMAD R3, R24, R0, R3 ;  /* 0x0000000018037224 */ /* 0x000fe400078e0203 */
[----:B---3--:R-:W-:-:S04]  /*125a0*/  IMAD R0, R4, R25, R15 ;  /* 0x0000001904007224 */ /* 0x008fc800078e020f */
[----:B-1----:R-:W-:Y:S02]  /*125b0*/  @P0 IMAD R22, R19, R14, R20 ;  /* 0x0000000e13160224 */ /* 0x002fe400078e0214 */
[----:B------:R-:W-:Y:S01]  /*125c0*/  IMAD R4, R0, R18, R5 ;  /* 0x0000001200047224 */ /* 0x000fe200078e0205 */
[----:B------:R-:W-:Y:S01]  /*125d0*/  PRMT R0, R6, 0x7610, R0 ;  /* 0x0000761006007816 */ /* 0x000fe20000000000 */
[----:B------:R-:W-:-:S05]  /*125e0*/  IMAD R3, R3, R28, R22 ;  /* 0x0000001c03037224 */ /* 0x000fca00078e0216 */
[----:B-----5:R-:W-:Y:S02]  /*125f0*/  SEL R29, R3, R4, !P0 ;  /* 0x00000004031d7207 */ /* 0x020fe40004000000 */
[----:B------:R-:W-:-:S03]  /*12600*/  SEL R22, R4, R3, !P0 ;  /* 0x0000000304167207 */ /* 0x000fc60004000000 */
[----:B------:R2:W-:Y:S04]  /*12610*/  STL [R1+0x98], R29 ;  /* 0x0000981d01007387 */ /* 0x0005e80000100800 */
.L_x_478:
[----:B------:R-:W-:Y:S01]  /*12620*/  LOP3.LUT P0, RZ, R0, 0xff, RZ, 0xc0, !PT ;  /* 0x000000ff00ff7812 */ /* 0x000fe2000780c0ff */
[----:B-----5:R-:W-:-:S12]  /*12630*/  IMAD.MOV.U32 R18, RZ, RZ, R29 ;  /* 0x000000ffff127224 */ /* 0x020fd800078e001d */
[----:B------:R-:W-:Y:S05]  /*12640*/  @P0 BRA `(.L_x_481) ;  /* 0xfffffeec00400947 */ /* 0x000fea000383ffff */
[----:B------:R-:W-:Y:S05]  /*12650*/  EXIT ;  /* 0x000000000000794d */ /* 0x000fea0003800000 */
.L_x_8:
[----:B------:R-:W2:Y:S01]  /*12660*/  LDL R20, [R1+0x94] ;  /* 0x0000940001147983 */ /* 0x000ea20000100800 */
[----:B------:R-:W-:-:S03]  /*12670*/  ULDC.64 UR4, c[0x0][0x650] ;  /* 0x0001940000047ab9 */ /* 0x000fc60000000a00 */
[----:B------:R-:W3:Y:S01]  /*12680*/  LDL R24, [R1+0x90] ;  /* 0x0000900001187983 */ /* 0x000ee20000100800 */
[----:B------:R-:W-:Y:S01]  /*12690*/  PRMT R6, RZ, 0x7610, R6 ;  /* 0x00007610ff067816 */ /* 0x000fe20000000006 */
[----:B------:R-:W-:Y:S02]  /*126a0*/  IMAD.MOV.U32 R12, RZ, RZ, -0x1 ;  /* 0xffffffffff0c7424 */ /* 0x000fe400078e00ff */
[----:B------:R-:W-:Y:S02]  /*126b0*/  IMAD.MOV.U32 R17, RZ, RZ, -0x1 ;  /* 0xffffffffff117424 */ /* 0x000fe400078e00ff */
[----:B------:R-:W-:Y:S01]  /*126c0*/  IMAD.MOV.U32 R13, RZ, RZ, -0x1 ;  /* 0xffffffffff0d7424 */ /* 0x000fe200078e00ff */
[----:B--2---:R-:W-:-:S04]  /*126d0*/  ISETP.GE.U32.AND P0, PT, R20, UR4, PT ;  /* 0x0000000414007c0c */ /* 0x004fc8000bf06070 */
[----:B---3--:R-:W-:-:S13]  /*126e0*/  ISETP.GE.U32.AND.EX P0, PT, R24, UR5, PT, P0 ;  /* 0x0000000518007c0c */ /* 0x008fda000bf06100 */
[----:B------:R-:W-:Y:S05]  /*126f0*/  @P0 BRA `(.L_x_482) ;  /* 0x0000000400340947 */ /* 0x000fea0003800000 */
        /* <DEDUP_REMOVED lines=10> */
[----:B0-----:R-:W-:-:S04]  /*127a0*/  IMAD.X R15, RZ, RZ, R24, P0 ;  /* 0x000000ffff0f7224 */ /* 0x001fc800000e0618 */
[----:B------:R-:W-:-:S04]  /*127b0*/  IMAD.WIDE.U32 R6, R15, R12, RZ ;  /* 0x0000000c0f067225 */ /* 0x000fc800078e00ff */
[----:B------:R-:W-:-:S04]  /*127c0*/  IMAD.WIDE.U32 R8, P0, R11, R13, R6 ;  /* 0x0000000d0b087225 */ /* 0x000fc80007800006 */
[----:B------:R-:W-:-:S04]  /*127d0*/  IMAD.WIDE.U32 R6, R11, R12, RZ ;  /* 0x0000000c0b067225 */ /* 0x000fc800078e00ff */
[----:B------:R-:W-:Y:S01]  /*127e0*/  IMAD.X R11, RZ, RZ, RZ, P0 ;  /* 0x000000ffff0b7224 */ /* 0x000fe200000e06ff */
[----:B------:R-:W-:Y:S01]  /*127f0*/  IADD3 RZ, P0, R7, R8, RZ ;  /* 0x0000000807ff7210 */ /* 0x000fe20007f1e0ff */
[----:B------:R-:W-:-:S04]  /*12800*/  IMAD.MOV.U32 R10, RZ, RZ, R9 ;  /* 0x000000ffff0a7224 */ /* 0x000fc800078e0009 */
[----:B------:R-:W-:-:S08]  /*12810*/  IMAD.WIDE.U32.X R10, R15, R13, R10, P0 ;  /* 0x0000000d0f0a7225 */ /* 0x000fd000000e040a */
.L_x_483:
[----:B0-----:R-:W0:Y:S01]  /*12820*/  LDC.64 R22, c[0x0][0x640] ;  /* 0x00019000ff167b82 */ /* 0x001e220000000a00 */
[-CC-:B------:R-:W-:Y:S02]  /*12830*/  SHF.R.U64 R15, R10, R16.reuse, R11.reuse ;  /* 0x000000100a0f7219 */ /* 0x180fe4000000120b */
[----:B------:R-:W-:Y:S02]  /*12840*/  SHF.R.U32.HI R6, RZ, R16, R11 ;  /* 0x00000010ff067219 */ /* 0x000fe4000001160b */
[----:B------:R-:W-:-:S03]  /*12850*/  IADD3 R9, P0, RZ, -R15, RZ ;  /* 0x8000000fff097210 */ /* 0x000fc60007f1e0ff */
[----:B------:R-:W1:Y:S02]  /*12860*/  LDC R10, c[0x0][0x618] ;  /* 0x00018600ff0a7b82 */ /* 0x000e640000000800 */
[----:B------:R-:W-:Y:S02]  /*12870*/  IMAD.X R7, RZ, RZ, ~R6, P0 ;  /* 0x000000ffff077224 */ /* 0x000fe400000e0e06 */
[----:B------:R-:W-:Y:S02]  /*12880*/  IMAD.MOV.U32 R6, RZ, RZ, R20 ;  /* 0x000000ffff067224 */ /* 0x000fe400078e0014 */
[----:B------:R-:W-:Y:S02]  /*12890*/  IMAD R8, R7, R18, RZ ;  /* 0x0000001207087224 */ /* 0x000fe400078e02ff */
[----:B------:R-:W2:Y:S01]  /*128a0*/  LDC R16, c[0x0][0x608] ;  /* 0x00018200ff107b82 */ /* 0x000ea20000000800 */
[----:B------:R-:W-:Y:S02]  /*128b0*/  IMAD.MOV.U32 R7, RZ, RZ, R24 ;  /* 0x000000ffff077224 */ /* 0x000fe400078e0018 */
[----:B------:R-:W-:-:S02]  /*128c0*/  IMAD.MOV.U32 R24, RZ, RZ, 0x1 ;  /* 0x00000001ff187424 */ /* 0x000fc400078e00ff */
[----:B------:R-:W-:-:S03]  /*128d0*/  IMAD.WIDE.U32 R6, R9, R18, R6 ;  /* 0x0000001209067225 */ /* 0x000fc600078e0006 */
[----:B------:R-:W3:Y:S01]  /*128e0*/  LDC R21, c[0x0][0x658] ;  /* 0x00019600ff157b82 */ /* 0x000ee20000000800 */
[----:B------:R-:W-:Y:S01]  /*128f0*/  IMAD R9, R9, R19, R8 ;  /* 0x0000001309097224 */ /* 0x000fe200078e0208 */
[----:B0-----:R-:W-:Y:S01]  /*12900*/  ISETP.NE.U32.AND P0, PT, R22, RZ, PT ;  /* 0x000000ff1600720c */ /* 0x001fe20003f05070 */
[----:B------:R-:W-:Y:S02]  /*12910*/  IMAD.MOV.U32 R8, RZ, RZ, -0x1 ;  /* 0xffffffffff087424 */ /* 0x000fe400078e00ff */
[----:B------:R-:W-:Y:S01]  /*12920*/  IMAD.IADD R7, R7, 0x1, R9 ;  /* 0x0000000107077824 */ /* 0x000fe200078e0209 */
[----:B------:R-:W-:Y:S02]  /*12930*/  ISETP.NE.AND.EX P0, PT, R23, RZ, PT, P0 ;  /* 0x000000ff1700720c */ /* 0x000fe40003f05300 */
[----:B------:R-:W0:Y:S02]  /*12940*/  LDC R18, c[0x0][0x600] ;  /* 0x00018000ff127b82 */ /* 0x000e240000000800 */
[----:B-1----:R-:W-:-:S02]  /*12950*/  SHF.R.U64 R12, R6, R10, R7 ;  /* 0x0000000a060c7219 */ /* 0x002fc40000001207 */
[----:B------:R-:W-:-:S04]  /*12960*/  SHF.R.U32.HI R7, RZ, R10, R7 ;  /* 0x0000000aff077219 */ /* 0x000fc80000011607 */
[----:B------:R-:W1:Y:S01]  /*12970*/  LDC R19, c[0x0][0x648] ;  /* 0x00019200ff137b82 */ /* 0x000e620000000800 */
[-CC-:B--2---:R-:W-:Y:S02]  /*12980*/  SHF.R.U64 R17, R12, R16.reuse, R7.reuse ;  /* 0x000000100c117219 */ /* 0x184fe40000001207 */
[----:B------:R-:W-:-:S05]  /*12990*/  SHF.R.U32.HI R6, RZ, R16, R7 ;  /* 0x00000010ff067219 */ /* 0x000fca0000011607 */
[----:B------:R-:W2:Y:S01]  /*129a0*/  LDC R20, c[0x0][0x638] ;  /* 0x00018e00ff147b82 */ /* 0x000ea20000000800 */
[-CC-:B---3--:R-:W-:Y:S02]  /*129b0*/  SHF.R.U64 R16, R17, R21.reuse, R6.reuse ;  /* 0x0000001511107219 */ /* 0x188fe40000001206 */
[-C--:B------:R-:W-:Y:S02]  /*129c0*/  SHF.L.U32 R8, R8, R21.reuse, RZ ;  /* 0x0000001508087219 */ /* 0x080fe400000006ff */
[----:B------:R-:W-:Y:S01]  /*129d0*/  SHF.R.U32.HI R7, RZ, R21, R6 ;  /* 0x00000015ff077219 */ /* 0x000fe20000011606 */
[----:B------:R-:W-:Y:S01]  /*129e0*/  IMAD.MOV.U32 R6, RZ, RZ, R16 ;  /* 0x000000ffff067224 */ /* 0x000fe200078e0010 */
[----:B------:R-:W-:Y:S01]  /*129f0*/  LOP3.LUT R26, RZ, R8, RZ, 0x33, !PT ;  /* 0x00000008ff1a7212 */ /* 0x000fe200078e33ff */
[----:B------:R-:W3:Y:S01]  /*12a00*/  LDC R25, c[0x0][0x610] ;  /* 0x00018400ff197b82 */ /* 0x000ee20000000800 */
        /* <DEDUP_REMOVED lines=11> */
.L_x_484:
[----:B------:R-:W4:Y:S01]  /*12ac0*/  LDC R8, c[0x0][0x65c] ;  /* 0x00019700ff087b82 */ /* 0x000f220000000800 */
[----:B-1----:R-:W-:Y:S01]  /*12ad0*/  SHF.R.U64 R6, R6, R19, R7 ;  /* 0x0000001306067219 */ /* 0x002fe20000001207 */
[----:B0-----:R-:W-:Y:S01]  /*12ae0*/  VIADD R9, R18, 0xffffffff ;  /* 0xffffffff12097836 */ /* 0x001fe20000000000 */
[----:B------:R-:W-:Y:S01]  /*12af0*/  SHF.L.U32 R24, R24, R21, RZ ;  /* 0x0000001518187219 */ /* 0x000fe200000006ff */
[----:B------:R-:W-:Y:S01]  /*12b00*/  IMAD.MOV.U32 R13, RZ, RZ, R15 ;  /* 0x000000ffff0d7224 */ /* 0x000fe200078e000f */
[----:B------:R-:W-:Y:S01]  /*12b10*/  LOP3.LUT R3, R17, R26, RZ, 0xc0, !PT ;  /* 0x0000001a11037212 */ /* 0x000fe200078ec0ff */
[----:B------:R-:W-:-:S04]  /*12b20*/  IMAD.MOV R7, RZ, RZ, -R6 ;  /* 0x000000ffff077224 */ /* 0x000fc800078e0a06 */
[----:B------:R-:W-:Y:S02]  /*12b30*/  IMAD R3, R24, R6, R3 ;  /* 0x0000000618037224 */ /* 0x000fe400078e0203 */
[----:B------:R-:W-:Y:S01]  /*12b40*/  IMAD.MOV.U32 R6, RZ, RZ, 0x1 ;  /* 0x00000001ff067424 */ /* 0x000fe200078e00ff */
[----:B----4-:R-:W-:-:S13]  /*12b50*/  ISETP.NE.AND P0, PT, R8, 0x1, PT ;  /* 0x000000010800780c */ /* 0x010fda0003f05270 */
[----:B------:R-:W-:Y:S01]  /*12b60*/  @P0 IMAD R4, R5, R14, R2 ;  /* 0x0000000e05040224 */ /* 0x000fe200078e0202 */
[----:B------:R-:W-:Y:S01]  /*12b70*/  LOP3.LUT R5, R12, R9, RZ, 0xc0, !PT ;  /* 0x000000090c057212 */ /* 0x000fe200078ec0ff */
[----:B--2---:R-:W-:Y:S02]  /*12b80*/  IMAD R2, R7, R20, R16 ;  /* 0x0000001407027224 */ /* 0x004fe400078e0210 */
[----:B---3--:R-:W-:Y:S02]  /*12b90*/  IMAD R4, R3, R25, R4 ;  /* 0x0000001903047224 */ /* 0x008fe400078e0204 */
[----:B------:R-:W-:-:S05]  /*12ba0*/  IMAD R3, R2, R18, R5 ;  /* 0x0000001202037224 */ /* 0x000fca00078e0205 */
[----:B------:R-:W-:Y:S02]  /*12bb0*/  SEL R17, R3, R4, !P0 ;  /* 0x0000000403117207 */ /* 0x000fe40004000000 */
[----:B------:R-:W-:-:S07]  /*12bc0*/  SEL R12, R4, R3, !P0 ;  /* 0x00000003040c7207 */ /* 0x000fce0004000000 */
.L_x_482:
[----:B------:R-:W-:-:S08]  /*12bd0*/  NOP ;  /* 0x0000000000007918 */ /* 0x000fd00000000000 */
[----:B0-----:R-:W0:-:S00]  /*12be0*/  USETMAXREG.DEALLOC.CTAPOOL 0x28 ;  /* 0x00000028000079c8 */ /* 0x001e0000080e0500 */
[----:B0-----:R-:W-:-:S13]  /*12bf0*/  ISETP.NE.AND P0, PT, R0, RZ, PT ;  /* 0x000000ff0000720c */ /* 0x001fda0003f05270 */
[----:B------:R-:W-:Y:S05]  /*12c00*/  @P0 EXIT ;  /* 0x000000000000094d */ /* 0x000fea0003800000 */
[----:B------:R-:W-:Y:S01]  /*12c10*/  LOP3.LUT P0, RZ, R6, 0xff, RZ, 0xc0, !PT ;  /* 0x000000ff06ff7812 */ /* 0x000fe2000780c0ff */
[----:B------:R-:W-:Y:S02]  /*12c20*/  IMAD.MOV.U32 R0, RZ, RZ, 0x1 ;  /* 0x00000001ff007424 */ /* 0x000fe400078e00ff */
[----:B------:R-:W-:-:S10]  /*12c30*/  IMAD.MOV.U32 R6, RZ, RZ, RZ ;  /* 0x000000ffff067224 */ /* 0x000fd400078e00ff */
[----:B------:R-:W-:Y:S05]  /*12c40*/  @!P0 BRA `(.L_x_485) ;  /* 0x0000000c00608947 */ /* 0x000fea0003800000 */
[----:B------:R-:W2:Y:S01]  /*12c50*/  LDL R2, [R1+0x88] ;  /* 0x0000880001027983 */ /* 0x000ea20000100800 */
[----:B------:R-:W0:Y:S01]  /*12c60*/  LDC R0, c[0x0][0x28c] ;  /* 0x0000a300ff007b82 */ /* 0x000e220000000800 */
[----:B------:R-:W-:Y:S01]  /*12c70*/  ULDC UR5, c[0x0][0x600] ;  /* 0x0001800000057ab9 */ /* 0x000fe20000000800 */
[----:B------:R-:W-:Y:S01]  /*12c80*/  ULDC UR4, c[0x0][0xc] ;  /* 0x0000030000047ab9 */ /* 0x000fe20000000800 */
[----:B------:R-:W1:Y:S01]  /*12c90*/  S2R R8, SR_CgaCtaId ;  /* 0x0000000000087919 */ /* 0x000e620000008800 */
[----:B------:R-:W-:Y:S01]  /*12ca0*/  UIADD3 UR16, UR5, -0x1, URZ ;  /* 0xffffffff05107890 */ /* 0x000fe2000fffe03f */
[----:B------:R-:W-:Y:S01]  /*12cb0*/  BSSY B0, `(.L_x_485) ;  /* 0x00000d1000007945 */ /* 0x000fe20003800000 */
[----:B------:R-:W-:Y:S01]  /*12cc0*/  ULDC UR6, c[0x0][0x658] ;  /* 0x0001960000067ab9 */ /* 0x000fe20000000800 */
[----:B------:R-:W-:Y:S01]  /*12cd0*/  ULDC UR5, c[0x0][0x10] ;  /* 0x0000040000057ab9 */ /* 0x000fe20000000800 */
[----:B------:R-:W-:Y:S01]  /*12ce0*/  UMOV UR7, 0xffffffff ;  /* 0xffffffff00077882 */ /* 0x000fe20000000000 */
[----:B------:R-:W-:Y:S01]  /*12cf0*/  UMOV UR8, 0x1 ;  /* 0x0000000100087882 */ /* 0x000fe20000000000 */
[----:B------:R-:W-:Y:S01]  /*12d00*/  UIMAD.WIDE.U32 UR4, UR4, UR5, URZ ;  /* 0x00000005040472a5 */ /* 0x000fe2000f8e003f */
[----:B------:R-:W-:Y:S01]  /*12d10*/  IMAD.MOV.U32 R9, RZ, RZ, 0x1 ;  /* 0x00000001ff097424 */ /* 0x000fe200078e00ff */
[----:B------:R-:W-:Y:S01]  /*12d20*/  USHF.L.U32 UR7, UR7, UR6, URZ ;  /* 0x0000000607077299 */ /* 0x000fe2000800063f */
[----:B------:R-:W-:Y:S01]  /*12d30*/  IMAD.MOV.U32 R6, RZ, RZ, RZ ;  /* 0x000000ffff067224 */ /* 0x000fe200078e00ff */
[----:B------:R-:W-:-:S02]  /*12d40*/  USHF.L.U32 UR18, UR8, UR6, URZ ;  /* 0x0000000608127299 */ /* 0x000fc4000800063f */
[----:B------:R-:W-:Y:S01]  /*12d50*/  ULOP3.LUT UR17, URZ, UR7, URZ, 0x33, !UPT ;  /* 0x000000073f117292 */ /* 0x000fe2000f8e333f */
[----:B------:R-:W-:Y:S01]  /*12d60*/  ULDC UR6, c[0x0][0x14] ;  /* 0x0000050000067ab9 */ /* 0x000fe20000000800 */
[----:B------:R-:W-:Y:S01]  /*12d70*/  ULDC.64 UR22, c[0x0][0x198] ;  /* 0x0000660000167ab9 */ /* 0x000fe20000000a00 */
[----:B------:R-:W-:Y:S02]  /*12d80*/  UIMAD.WIDE.U32 UR20, UR4, UR6, URZ ;  /* 0x00000006041472a5 */ /* 0x000fe4000f8e003f */
[----:B------:R-:W-:Y:S01]  /*12d90*/  UIMAD UR13, UR5, UR6, URZ ;  /* 0x00000006050d72a4 */ /* 0x000fe2000f8e023f */
[----:B0-----:R-:W-:-:S03]  /*12da0*/  VIADD R0, R0, 0x1f ;  /* 0x0000001f00007836 */ /* 0x001fc60000000000 */
[----:B------:R-:W-:Y:S02]  /*12db0*/  UIADD3 UR13, UR21, UR13, URZ ;  /* 0x0000000d150d7290 */ /* 0x000fe4000fffe03f */
[----:B------:R-:W-:-:S04]  /*12dc0*/  SHF.R.S32.HI R3, RZ, 0x1f, R0 ;  /* 0x0000001fff037819 */ /* 0x000fc80000011400 */
[----:B------:R-:W-:Y:S01]  /*12dd0*/  LEA.HI R3, R3, R0, RZ, 0x5 ;  /* 0x0000000003037211 */ /* 0x000fe200078f28ff */
[----:B------:R-:W-:Y:S01]  /*12de0*/  IMAD.MOV.U32 R0, RZ, RZ, 0x1 ;  /* 0x00000001ff007424 */ /* 0x000fe200078e00ff */
[----:B-1----:R-:W-:Y:S02]  /*12df0*/  LOP3.LUT R8, R8, 0x1, RZ, 0xc0, !PT ;  /* 0x0000000108087812 */ /* 0x002fe400078ec0ff */
[----:B------:R-:W-:-:S05]  /*12e00*/  SHF.R.S32.HI R7, RZ, 0x5, R3 ;  /* 0x00000005ff077819 */ /* 0x000fca0000011403 */
[----:B------:R-:W-:Y:S01]  /*12e10*/  VIADD R10, R7, 0x1 ;  /* 0x00000001070a7836 */ /* 0x000fe20000000000 */
[----:B--2---:R-:W-:-:S07]  /*12e20*/  LOP3.LUT R11, R2, 0x2, RZ, 0xfc, !PT ;  /* 0x00000002020b7812 */ /* 0x004fce00078efcff */
.L_x_496:
[----:B------:R-:W-:-:S03]  /*12e30*/  UMOV UR4, 0xffffffff ;  /* 0xffffffff00047882 */ /* 0x000fc60000000000 */
[----:B------:R-:W-:Y:S05]  /*12e40*/  BRA.DIV UR4, `(.L_x_486) ;  /* 0x0000001204607947 */ /* 0x000fea000b800000 */
[----:B------:R-:W-:-:S13]  /*12e50*/  ELECT P6, URZ, PT ;  /* 0x00000000003f782f */ /* 0x000fda00038c0000 */
.L_x_511:
[----:B------:R-:W0:Y:S01]  /*12e60*/  LDC R2, c[0x0][0x28c] ;  /* 0x0000a300ff027b82 */ /* 0x000e220000000800 */
[----:B------:R-:W-:Y:S01]  /*12e70*/  BSSY B1, `(.L_x_487) ;  /* 0x000003b000017945 */ /* 0x000fe20003800000 */
[----:B0-----:R-:W-:-:S13]  /*12e80*/  ISETP.LT.OR P6, PT, R2, 0x1, !P6 ;  /* 0x000000010200780c */ /* 0x001fda00077c1670 */
[----:B------:R-:W-:Y:S05]  /*12e90*/  @P6 BRA `(.L_x_488) ;  /* 0x0000000000e06947 */ /* 0x000fea0003800000 */
[----:B------:R-:W-:Y:S02]  /*12ea0*/  IMAD R17, R17, 0x2, R8 ;  /* 0x0000000211117824 */ /* 0x000fe400078e0208 */
[----:B------:R-:W-:Y:S02]  /*12eb0*/  IMAD R14, R12, 0xc0, RZ ;  /* 0x000000c00c0e7824 */ /* 0x000fe400078e02ff */
[----:B------:R-:W-:Y:S02]  /*12ec0*/  IMAD.MOV.U32 R18, RZ, RZ, RZ ;  /* 0x000000ffff127224 */ /* 0x000fe400078e00ff */
[----:B------:R-:W-:Y:S02]  /*12ed0*/  IMAD.MOV.U32 R2, RZ, RZ, R10 ;  /* 0x000000ffff027224 */ /* 0x000fe400078e000a */
[----:B------:R-:W-:Y:S02]  /*12ee0*/  IMAD.MOV.U32 R3, RZ, RZ, R0 ;  /* 0x000000ffff037224 */ /* 0x000fe400078e0000 */
[----:B------:R-:W-:-:S02]  /*12ef0*/  IMAD.MOV.U32 R5, RZ, RZ, R6 ;  /* 0x000000ffff057224 */ /* 0x000fc400078e0006 */
[----:B------:R-:W-:-:S07]  /*12f00*/  IMAD R17, R17, 0x70, RZ ;  /* 0x0000007011117824 */ /* 0x000fce00078e02ff */
.L_x_491:
[----:B------:R-:W0:Y:S01]  /*12f10*/  S2R R15, SR_CgaCtaId ;  /* 0x00000000000f7919 */ /* 0x000e220000008800 */
[----:B------:R-:W-:Y:S01]  /*12f20*/  MOV R4, 0x400 ;  /* 0x0000040000047802 */ /* 0x000fe20000000f00 */
[----:B------:R-:W1:Y:S03]  /*12f30*/  S2R R12, SR_TID.X ;  /* 0x00000000000c7919 */ /* 0x000e660000002100 */
[----:B0-----:R-:W-:Y:S02]  /*12f40*/  LEA R16, R15, R4, 0x18 ;  /* 0x000000040f107211 */ /* 0x001fe400078ec0ff */
[----:B------:R-:W-:Y:S02]  /*12f50*/  SHF.L.U32 R4, R3, 0x1f, RZ ;  /* 0x0000001f03047819 */ /* 0x000fe400000006ff */
[----:B-1----:R-:W-:Y:S01]  /*12f60*/  LOP3.LUT P1, RZ, R12, 0x7f, RZ, 0xc0, !PT ;  /* 0x0000007f0cff7812 */ /* 0x002fe2000782c0ff */
[----:B------:R-:W-:-:S04]  /*12f70*/  IMAD R15, R5, 0x8, R16 ;  /* 0x00000008050f7824 */ /* 0x000fc800078e0210 */
[----:B------:R-:W0:Y:S08]  /*12f80*/  SYNCS.PHASECHK.TRANS64.TRYWAIT P0, [R15+URZ+0x40], R4 ;  /* 0x000040040f0075a7 */ /* 0x000e30000800017f */
[----:B------:R-:W1:Y:S01]  /*12f90*/  @!P1 LDC R12, c[0x0][0x500] ;  /* 0x00014000ff0c9b82 */ /* 0x000e620000000800 */
[----:B0-----:R-:W-:Y:S05]  /*12fa0*/  @!P0 BRA `(.L_x_489) ;  /* 0x0000001000288947 */ /* 0x001fea0003800000 */
.L_x_512:
[----:B0-----:R-:W-:Y:S01]  /*12fb0*/  PRMT R4, R11, 0x9910, RZ ;  /* 0x000099100b047816 */ /* 0x001fe200000000ff */
[----:B-1----:R0:W-:Y:S03]  /*12fc0*/  @!P1 SYNCS.ARRIVE.TRANS64 RZ, [R15+URZ], R12 ;  /* 0x0000000c0fff99a7 */ /* 0x0021e6000800003f */
[----:B------:R-:W-:-:S13]  /*12fd0*/  ISETP.NE.AND P0, PT, R4, 0x2, PT ;  /* 0x000000020400780c */ /* 0x000fda0003f05270 */
[----:B0-----:R-:W-:Y:S05]  /*12fe0*/  @P0 BRA `(.L_x_490) ;  /* 0x0000000000040947 */ /* 0x001fea0003800000 */
[----:B------:R-:W-:Y:S01]  /*12ff0*/  BPT.TRAP 0x1 ;  /* 0x000000040000795c */ /* 0x000fe20000300000 */
.L_x_490:
[----:B------:R-:W-:Y:S01]  /*13000*/  IMAD R4, R5, 0x2, R8 ;  /* 0x0000000205047824 */ /* 0x000fe200078e0208 */
[----:B------:R-:W-:Y:S01]  /*13010*/  R2UR UR9, R15 ;  /* 0x000000000f0972ca */ /* 0x000fe200000e0000 */
[--C-:B------:R-:W-:Y:S01]  /*13020*/  IMAD R12, R5, 0x3000, R16.reuse ;  /* 0x00003000050c7824 */ /* 0x100fe200078e0210 */
[----:B------:R-:W-:Y:S01]  /*13030*/  UIADD3 UR4, UP0, UR22, 0xf0, URZ ;  /* 0x000000f016047890 */ /* 0x000fe2000ff1e03f */
[----:B------:R-:W-:Y:S01]  /*13040*/  IMAD R4, R4, 0xe00, RZ ;  /* 0x00000e0004047824 */ /* 0x000fe200078e02ff */
[----:B------:R-:W-:Y:S01]  /*13050*/  R2UR UR11, R14 ;  /* 0x000000000e0b72ca */ /* 0x000fe200000e0000 */
[----:B------:R-:W-:Y:S01]  /*13060*/  VIADD R2, R2, 0xffffffff ;  /* 0xffffffff02027836 */ /* 0x000fe20000000000 */
[----:B------:R-:W-:Y:S01]  /*13070*/  R2UR UR5, R12 ;  /* 0x000000000c0572ca */ /* 0x000fe200000e0000 */
[----:B------:R-:W-:Y:S01]  /*13080*/  IMAD R4, R4, 0x2, R16 ;  /* 0x0000000204047824 */ /* 0x000fe200078e0210 */
[----:B------:R-:W-:Y:S01]  /*13090*/  R2UR UR10, R18 ;  /* 0x00000000120a72ca */ /* 0x000fe200000e0000 */
[----:B------:R-:W-:Y:S01]  /*130a0*/  UIADD3 UR24, UP1, UR22, 0x1f0, URZ ;  /* 0x000001f016187890 */ /* 0x000fe2000ff3e03f */
[----:B------:R-:W-:Y:S01]  /*130b0*/  R2UR UR12, R13 ;  /* 0x000000000d0c72ca */ /* 0x000fe200000e0000 */
[----:B------:R-:W-:Y:S01]  /*130c0*/  VIADD R5, R5, 0x1 ;  /* 0x0000000105057836 */ /* 0x000fe20000000000 */
[----:B------:R-:W-:Y:S01]  /*130d0*/  R2UR UR8, R4 ;  /* 0x00000000040872ca */ /* 0x000fe200000e0000 */
[----:B------:R-:W-:Y:S01]  /*130e0*/  UIADD3.X UR25, URZ, UR23, URZ, UP1, !UPT ;  /* 0x000000173f197290 */ /* 0x000fe20008ffe43f */
[----:B------:R-:W-:Y:S01]  /*130f0*/  R2UR UR19, R17 ;  /* 0x00000000111372ca */ /* 0x000fe200000e0000 */
[----:B------:R-:W-:Y:S01]  /*13100*/  UMOV UR6, 0x0 ;  /* 0x0000000000067882 */ /* 0x000fe20000000000 */
[----:B------:R-:W-:Y:S01]  /*13110*/  ISETP.GT.AND P1, PT, R2, 0x1, PT ;  /* 0x000000010200780c */ /* 0x000fe20003f24270 */
[----:B------:R-:W-:Y:S01]  /*13120*/  UMOV UR7, 0x10000000 ;  /* 0x1000000000077882 */ /* 0x000fe20000000000 */
[C---:B------:R-:W-:Y:S01]  /*13130*/  ISETP.NE.AND P0, PT, R5.reuse, 0x8, PT ;  /* 0x000000080500780c */ /* 0x040fe20003f05270 */
[----:B------:R-:W-:Y:S01]  /*13140*/  UIADD3 UR14, UR5, 0x180, URZ ;  /* 0x00000180050e7890 */ /* 0x000fe2000fffe03f */
[----:B------:R-:W-:Y:S01]  /*13150*/  VIADD R18, R18, 0x20 ;  /* 0x0000002012127836 */ /* 0x000fe20000000000 */
[----:B------:R-:W-:Y:S01]  /*13160*/  UIADD3.X UR5, URZ, UR23, URZ, UP0, !UPT ;  /* 0x000000173f057290 */ /* 0x000fe200087fe43f */
[----:B------:R-:W-:Y:S01]  /*13170*/  SEL R4, RZ, 0x1, P0 ;  /* 0x00000001ff047807 */ /* 0x000fe20000000000 */
[----:B------:R-:W-:Y:S01]  /*13180*/  UMOV UR26, 0x30000 ;  /* 0x00030000001a7882 */ /* 0x000fe20000000000 */
[----:B------:R-:W-:Y:S01]  /*13190*/  SEL R5, R5, RZ, P0 ;  /* 0x000000ff05057207 */ /* 0x000fe20000000000 */
[----:B------:R-:W-:Y:S01]  /*131a0*/  UIADD3 UR15, UR8, 0x18180, URZ ;  /* 0x00018180080f7890 */ /* 0x000fe2000fffe03f */
[----:B------:R-:W-:-:S02]  /*131b0*/  LOP3.LUT R3, R3, R4, RZ, 0x3c, !PT ;  /* 0x0000000403037212 */ /* 0x000fc400078e3cff */
[----:B------:R-:W-:Y:S02]  /*131c0*/  UMOV UR8, UR14 ;  /* 0x0000000e00087c82 */ /* 0x000fe40008000000 */
[----:B------:R0:W-:Y:S02]  /*131d0*/  UTMALDG.3D [UR8], [UR4], desc[UR6] ;  /* 0x00000608040075b4 */ /* 0x0001e40008011000 */
[----:B0-----:R-:W-:Y:S01]  /*131e0*/  UMOV UR8, UR15 ;  /* 0x0000000f00087c82 */ /* 0x001fe20008000000 */
[----:B------:R-:W-:Y:S02]  /*131f0*/  UMOV UR11, UR19 ;  /* 0x00000013000b7c82 */ /* 0x000fe40008000000 */
[----:B------:R0:W-:Y:S02]  /*13200*/  UTMALDG.3D.MULTICAST [UR8], [UR24], UR26, desc[UR6] ;  /* 0x00000608180073b4 */ /* 0x0001e4000801181a */
[----:B0-----:R-:W-:Y:S05]  /*13210*/  @P1 BRA `(.L_x_491) ;  /* 0xfffffffc003c1947 */ /* 0x001fea000383ffff */
.L_x_488:
[----:B------:R-:W-:Y:S05]  /*13220*/  BSYNC B1 ;  /* 0x0000000000017941 */ /* 0x000fea0003800000 */
.L_x_487:
[----:B------:R-:W2:Y:S01]  /*13230*/  LDL.LU R20, [R1+0x90] ;  /* 0x0000900001147983 */ /* 0x000ea20000300800 */
[----:B------:R-:W-:Y:S01]  /*13240*/  LOP3.LUT P1, RZ, R9, 0xff, RZ, 0xc0, !PT ;  /* 0x000000ff09ff7812 */ /* 0x000fe2000782c0ff */
[C---:B------:R-:W-:Y:S01]  /*13250*/  IMAD.IADD R6, R7.reuse, 0x1, R6 ;  /* 0x0000000107067824 */ /* 0x040fe200078e0206 */
[----:B------:R-:W-:Y:S01]  /*13260*/  ULDC.64 UR4, c[0x0][0x650] ;  /* 0x0001940000047ab9 */ /* 0x000fe20000000a00 */
[----:B------:R-:W3:Y:S01]  /*13270*/  LDL.LU R19, [R1+0x94] ;  /* 0x0000940001137983 */ /* 0x000ee20000300800 */
[----:B------:R-:W-:Y:S01]  /*13280*/  BSSY B1, `(.L_x_492) ;  /* 0x0000071000017945 */ /* 0x000fe20003800000 */
[----:B------:R-:W-:Y:S01]  /*13290*/  IMAD.MOV.U32 R12, RZ, RZ, -0x1 ;  /* 0xffffffffff0c7424 */ /* 0x000fe200078e00ff */
[----:B------:R-:W-:Y:S01]  /*132a0*/  ISETP.GT.U32.AND P0, PT, R6, 0x7, PT ;  /* 0x000000070600780c */ /* 0x000fe20003f04070 */
[----:B------:R-:W-:Y:S01]  /*132b0*/  IMAD.MOV.U32 R17, RZ, RZ, -0x1 ;  /* 0xffffffffff117424 */ /* 0x000fe200078e00ff */
[----:B------:R-:W-:Y:S01]  /*132c0*/  SHF.R.U32.HI R2, RZ, 0x3, R6 ;  /* 0x00000003ff027819 */ /* 0x000fe20000011606 */
[----:B------:R-:W-:Y:S01]  /*132d0*/  IMAD.MOV.U32 R13, RZ, RZ, -0x1 ;  /* 0xffffffffff0d7424 */ /* 0x000fe200078e00ff */
[----:B------:R-:W-:-:S02]  /*132e0*/  ISETP.LT.U32.AND P0, PT, R7, 0x8, P0 ;  /* 0x000000080700780c */ /* 0x000fc40000701070 */
[----:B------:R-:W-:Y:S01]  /*132f0*/  LOP3.LUT R2, R2, 0x1, RZ, 0xc0, !PT ;  /* 0x0000000102027812 */ /* 0x000fe200078ec0ff */
[----:B------:R-:W0:Y:S01]  /*13300*/  @P1 S2R R4, SR_CgaCtaId ;  /* 0x0000000000041919 */ /* 0x000e220000008800 */
[----:B------:R-:W-:Y:S02]  /*13310*/  @P1 MOV R3, 0x400 ;  /* 0x0000040000031802 */ /* 0x000fe40000000f00 */
[----:B------:R-:W-:Y:S02]  /*13320*/  LOP3.LUT R6, R6, 0x7, RZ, 0xc0, !PT ;  /* 0x0000000706067812 */ /* 0x000fe400078ec0ff */
[----:B------:R-:W-:Y:S02]  /*13330*/  PRMT R9, RZ, 0x7610, R9 ;  /* 0x00007610ff097816 */ /* 0x000fe40000000009 */
[----:B0-----:R-:W-:-:S04]  /*13340*/  @P1 LEA R3, R4, R3, 0x18 ;  /* 0x0000000304031211 */ /* 0x001fc800078ec0ff */
[----:B------:R0:W-:Y:S01]  /*13350*/  @P1 SYNCS.ARRIVE.TRANS64.A1T0 RZ, [R3+URZ+0x98], RZ ;  /* 0x000098ff03ff19a7 */ /* 0x0001e2000810003f */
[----:B------:R-:W-:-:S04]  /*13360*/  ISETP.NE.U32.AND P1, PT, R2, 0x1, PT ;  /* 0x000000010200780c */ /* 0x000fc80003f25070 */
[----:B------:R-:W-:Y:S02]  /*13370*/  ISETP.GT.U32.AND P1, PT, R7, 0x7, !P1 ;  /* 0x000000070700780c */ /* 0x000fe40004f24070 */
[----:B0-----:R-:W-:Y:S02]  /*13380*/  SEL R3, RZ, 0x1, !P0 ;  /* 0x00000001ff037807 */ /* 0x001fe40004000000 */
[----:B------:R-:W-:-:S04]  /*13390*/  SEL R2, RZ, 0x1, !P1 ;  /* 0x00000001ff027807 */ /* 0x000fc80004800000 */
[----:B------:R-:W-:Y:S02]  /*133a0*/  LOP3.LUT R0, R2, R0, R3, 0x96, !PT ;  /* 0x0000000002007212 */ /* 0x000fe400078e9603 */
[----:B------:R-:W-:Y:S02]  /*133b0*/  PRMT R2, RZ, 0x7610, R2 ;  /* 0x00007610ff027816 */ /* 0x000fe40000000002 */
[----:B---3--:R-:W-:-:S04]  /*133c0*/  IADD3 R19, P2, R19, UR20, RZ ;  /* 0x0000001413137c10 */ /* 0x008fc8000ff5e0ff */
[----:B--2---:R-:W-:Y:S01]  /*133d0*/  IADD3.X R20, R20, UR13, RZ, P2, !PT ;  /* 0x0000000d14147c10 */ /* 0x004fe200097fe4ff */
[----:B------:R0:W-:Y:S01]  /*133e0*/  STL [R1+0x94], R19 ;  /* 0x0000941301007387 */ /* 0x0001e20000100800 */
[----:B------:R-:W-:-:S03]  /*133f0*/  ISETP.GE.U32.AND P2, PT, R19, UR4, PT ;  /* 0x0000000413007c0c */ /* 0x000fc6000bf46070 */
[----:B------:R0:W-:Y:S01]  /*13400*/  STL [R1+0x90], R20 ;  /* 0x0000901401007387 */ /* 0x0001e20000100800 */
[----:B------:R-:W-:-:S13]  /*13410*/  ISETP.GE.U32.AND.EX P0, PT, R20, UR5, PT, P2 ;  /* 0x0000000514007c0c */ /* 0x000fda000bf06120 */
[----:B0-----:R-:W-:Y:S05]  /*13420*/  @P0 BRA `(.L_x_493) ;  /* 0x0000000400580947 */ /* 0x001fea0003800000 */
[----:B------:R-:W0:Y:S01]  /*13430*/  S2R R14, SR_CTAID.X ;  /* 0x00000000000e7919 */ /* 0x000e220000002500 */
[----:B------:R-:W-:Y:S01]  /*13440*/  ULDC.64 UR4, c[0x0][0x628] ;  /* 0x00018a0000047ab9 */ /* 0x000fe20000000a00 */
[----:B------:R-:W1:Y:S01]  /*13450*/  LDC R15, c[0x0][0x144] ;  /* 0x00005100ff0f7b82 */ /* 0x000e620000000800 */
[----:B------:R-:W-:Y:S01]  /*13460*/  ISETP.NE.U32.AND P0, PT, RZ, UR4, PT ;  /* 0x00000004ff007c0c */ /* 0x000fe2000bf05070 */
[----:B------:R-:W2:Y:S01]  /*13470*/  S2R R12, SR_CTAID.Y ;  /* 0x00000000000c7919 */ /* 0x000ea20000002600 */
[----:B------:R-:W-:Y:S01]  /*13480*/  ULDC UR7, c[0x0][0x630] ;  /* 0x00018c0000077ab9 */ /* 0x000fe20000000800 */
[----:B------:R-:W-:Y:S01]  /*13490*/  ULDC UR8, c[0x0][0x150] ;  /* 0x0000540000087ab9 */ /* 0x000fe20000000800 */
[----:B------:R-:W-:Y:S01]  /*134a0*/  ISETP.NE.AND.EX P0, PT, RZ, UR5, PT, P0 ;  /* 0x00000005ff007c0c */ /* 0x000fe2000bf05300 */
[----:B------:R-:W-:Y:S02]  /*134b0*/  IMAD.MOV.U32 R2, RZ, RZ, R19 ;  /* 0x000000ffff027224 */ /* 0x000fe400078e0013 */
[----:B------:R-:W-:Y:S01]  /*134c0*/  IMAD.MOV.U32 R3, RZ, RZ, R20 ;  /* 0x000000ffff037224 */ /* 0x000fe200078e0014 */
[----:B0-----:R-:W-:-:S09]  /*134d0*/  I2FP.F32.U32 R16, R14 ;  /* 0x0000000e00107245 */ /* 0x001fd20000201000 */
[----:B------:R-:W-:Y:S05]  /*134e0*/  @!P0 BRA `(.L_x_494) ;  /* 0x0000000000288947 */ /* 0x000fea0003800000 */
[----:B------:R-:W-:Y:S02]  /*134f0*/  ULDC UR6, c[0x0][0x634] ;  /* 0x00018d0000067ab9 */ /* 0x000fe40000000800 */
[----:B------:R-:W-:-:S05]  /*13500*/  IADD3 R3, P0, R19, UR6, RZ ;  /* 0x0000000613037c10 */ /* 0x000fca000ff1e0ff */
[----:B------:R-:W-:-:S04]  /*13510*/  IMAD.X R13, RZ, RZ, R20, P0 ;  /* 0x000000ffff0d7224 */ /* 0x000fc800000e0614 */
[----:B------:R-:W-:-:S04]  /*13520*/  IMAD.WIDE.U32 R4, R13, UR4, RZ ;  /* 0x000000040d047c25 */ /* 0x000fc8000f8e00ff */
[----:B------:R-:W-:-:S04]  /*13530*/  IMAD.WIDE.U32 R4, P0, R3, UR5, R4 ;  /* 0x0000000503047c25 */ /* 0x000fc8000f800004 */
[----:B------:R-:W-:-:S04]  /*13540*/  IMAD.WIDE.U32 R2, R3, UR4, RZ ;  /* 0x0000000403027c25 */ /* 0x000fc8000f8e00ff */
[----:B------:R-:W-:Y:S01]  /*13550*/  IMAD.MOV.U32 R2, RZ, RZ, R5 ;  /* 0x000000ffff027224 */ /* 0x000fe200078e0005 */
[----:B------:R-:W-:Y:S01]  /*13560*/  IADD3 RZ, P1, R3, R4, RZ ;  /* 0x0000000403ff7210 */ /* 0x000fe20007f3e0ff */
[----:B------:R-:W-:-:S04]  /*13570*/  IMAD.X R3, RZ, RZ, RZ, P0 ;  /* 0x000000ffff037224 */ /* 0x000fc800000e06ff */
[----:B------:R-:W-:-:S08]  /*13580*/  IMAD.WIDE.U32.X R2, R13, UR5, R2, P1 ;  /* 0x000000050d027c25 */ /* 0x000fd000088e0402 */
.L_x_494:
[----:B------:R-:W-:Y:S01]  /*13590*/  FMUL R16, R16, UR8 ;  /* 0x0000000810107c20 */ /* 0x000fe20008400000 */
[--C-:B------:R-:W-:Y:S01]  /*135a0*/  SHF.R.U64 R13, R2, UR7, R3.reuse ;  /* 0x00000007020d7c19 */ /* 0x100fe20008001203 */
[----:B------:R-:W-:Y:S01]  /*135b0*/  ULDC.64 UR4, c[0x0][0x620] ;  /* 0x0001880000047ab9 */ /* 0x000fe20000000a00 */
[----:B------:R-:W-:Y:S01]  /*135c0*/  SHF.R.U32.HI R2, RZ, UR7, R3 ;  /* 0x00000007ff027c19 */ /* 0x000fe20008011603 */
[----:B------:R-:W-:Y:S01]  /*135d0*/  IMAD.MOV.U32 R3, RZ, RZ, R20 ;  /* 0x000000ffff037224 */ /* 0x000fe200078e0014 */
[----:B------:R-:W-:Y:S01]  /*135e0*/  IADD3 R17, P0, RZ, -R13, RZ ;  /* 0x8000000dff117210 */ /* 0x000fe20007f1e0ff */
[----:B------:R-:W0:Y:S01]  /*135f0*/  F2I.U32.TRUNC.NTZ R16, R16 ;  /* 0x0000001000107305 */ /* 0x000e22000020f000 */
[----:B------:R-:W-:-:S03]  /*13600*/  ULDC.64 UR6, c[0x0][0x640] ;  /* 0x0001900000067ab9 */ /* 0x000fc60000000a00 */
[----:B------:R-:W-:Y:S01]  /*13610*/  IMAD.X R2, RZ, RZ, ~R2, P0 ;  /* 0x000000ffff027224 */ /* 0x000fe200000e0e02 */
[----:B------:R-:W-:-:S03]  /*13620*/  ISETP.NE.U32.AND P0, PT, RZ, UR6, PT ;  /* 0x00000006ff007c0c */ /* 0x000fc6000bf05070 */
[----:B------:R-:W-:Y:S01]  /*13630*/  IMAD R2, R2, UR4, RZ ;  /* 0x0000000402027c24 */ /* 0x000fe2000f8e02ff */
[----:B------:R-:W-:-:S03]  /*13640*/  ISETP.NE.AND.EX P0, PT, RZ, UR7, PT, P0 ;  /* 0x00000007ff007c0c */ /* 0x000fc6000bf05300 */
[C---:B------:R-:W-:Y:S01]  /*13650*/  IMAD R5, R17.reuse, UR5, R2 ;  /* 0x0000000511057c24 */ /* 0x040fe2000f8e0202 */
[----:B------:R-:W-:Y:S01]  /*13660*/  ULDC UR5, c[0x0][0x154] ;  /* 0x0000550000057ab9 */ /* 0x000fe20000000800 */
[----:B------:R-:W-:Y:S02]  /*13670*/  IMAD.MOV.U32 R2, RZ, RZ, R19 ;  /* 0x000000ffff027224 */ /* 0x000fe400078e0013 */
[----:B0-----:R-:W-:Y:S02]  /*13680*/  IMAD.MOV R4, RZ, RZ, -R16 ;  /* 0x000000ffff047224 */ /* 0x001fe400078e0a10 */
[----:B------:R-:W-:Y:S01]  /*13690*/  IMAD.WIDE.U32 R2, R17, UR4, R2 ;  /* 0x0000000411027c25 */ /* 0x000fe2000f8e0002 */
[----:B------:R-:W-:-:S03]  /*136a0*/  ULDC UR4, c[0x0][0x618] ;  /* 0x0001860000047ab9 */ /* 0x000fc60000000800 */
[----:B-1----:R-:W-:Y:S01]  /*136b0*/  IMAD R14, R15, R4, R14 ;  /* 0x000000040f0e7224 */ /* 0x002fe200078e020e */
[----:B--2---:R-:W-:Y:S01]  /*136c0*/  I2FP.F32.U32 R4, R12 ;  /* 0x0000000c00047245 */ /* 0x004fe20000201000 */
[----:B------:R-:W-:Y:S01]  /*136d0*/  IMAD.IADD R3, R3, 0x1, R5 ;  /* 0x0000000103037824 */ /* 0x000fe200078e0205 */
[----:B------:R-:W0:Y:S03]  /*136e0*/  LDC R15, c[0x0][0x148] ;  /* 0x00005200ff0f7b82 */ /* 0x000e260000000800 */
[----:B------:R-:W-:Y:S01]  /*136f0*/  FMUL R4, R4, UR5 ;  /* 0x0000000504047c20 */ /* 0x000fe20008400000 */
[--C-:B------:R-:W-:Y:S02]  /*13700*/  SHF.R.U64 R16, R2, UR4, R3.reuse ;  /* 0x0000000402107c19 */ /* 0x100fe40008001203 */
[----:B------:R-:W-:Y:S01]  /*13710*/  SHF.R.U32.HI R3, RZ, UR4, R3 ;  /* 0x00000004ff037c19 */ /* 0x000fe20008011603 */
[----:B------:R-:W-:Y:S01]  /*13720*/  ULDC UR4, c[0x0][0x608] ;  /* 0x0001820000047ab9 */ /* 0x000fe20000000800 */
[----:B------:R1:W2:Y:S02]  /*13730*/  F2I.U32.TRUNC.NTZ R19, R4 ;  /* 0x0000000400137305 */ /* 0x0002a4000020f000 */
[----:B------:R-:W-:-:S02]  /*13740*/  SHF.R.U64 R18, R16, UR4, R3 ;  /* 0x0000000410127c19 */ /* 0x000fc40008001203 */
[----:B------:R-:W-:Y:S01]  /*13750*/  SHF.R.U32.HI R3, RZ, UR4, R3 ;  /* 0x00000004ff037c19 */ /* 0x000fe20008011603 */
[----:B------:R-:W-:-:S03]  /*13760*/  ULDC UR4, c[0x0][0x658] ;  /* 0x0001960000047ab9 */ /* 0x000fc60000000800 */
[--C-:B------:R-:W-:Y:S02]  /*13770*/  SHF.R.U64 R17, R18, UR4, R3.reuse ;  /* 0x0000000412117c19 */ /* 0x100fe40008001203 */
[----:B------:R-:W-:-:S03]  /*13780*/  SHF.R.U32.HI R21, RZ, UR4, R3 ;  /* 0x00000004ff157c19 */ /* 0x000fc60008011603 */
[----:B------:R-:W-:Y:S02]  /*13790*/  IMAD.MOV.U32 R2, RZ, RZ, R17 ;  /* 0x000000ffff027224 */ /* 0x000fe400078e0011 */
[----:B------:R-:W-:Y:S01]  /*137a0*/  IMAD.MOV.U32 R3, RZ, RZ, R21 ;  /* 0x000000ffff037224 */ /* 0x000fe200078e0015 */
[----:B-12---:R-:W-:Y:S06]  /*137b0*/  @!P0 BRA `(.L_x_495) ;  /* 0x0000000000288947 */ /* 0x006fec0003800000 */
        /* <DEDUP_REMOVED lines=10> */
.L_x_495:
[----:B------:R-:W1:Y:S01]  /*13860*/  LDC R4, c[0x0][0x65c] ;  /* 0x00019700ff047b82 */ /* 0x000e620000000800 */
[----:B------:R-:W-:Y:S01]  /*13870*/  ULDC UR4, c[0x0][0x648] ;  /* 0x0001920000047ab9 */ /* 0x000fe20000000800 */
[----:B------:R-:W-:Y:S01]  /*13880*/  LOP3.LUT R18, R18, UR17, RZ, 0xc0, !PT ;  /* 0x0000001112127c12 */ /* 0x000fe2000f8ec0ff */
[----:B------:R-:W-:Y:S01]  /*13890*/  IMAD.MOV R19, RZ, RZ, -R19 ;  /* 0x000000ffff137224 */ /* 0x000fe200078e0a13 */
[----:B------:R-:W-:Y:S01]  /*138a0*/  SHF.R.U64 R3, R2, UR4, R3 ;  /* 0x0000000402037c19 */ /* 0x000fe20008001203 */
[----:B------:R-:W-:Y:S01]  /*138b0*/  ULDC UR4, c[0x0][0x638] ;  /* 0x00018e0000047ab9 */ /* 0x000fe20000000800 */
[----:B------:R-:W-:Y:S01]  /*138c0*/  LOP3.LUT R16, R16, UR16, RZ, 0xc0, !PT ;  /* 0x0000001010107c12 */ /* 0x000fe2000f8ec0ff */
[----:B------:R-:W-:Y:S02]  /*138d0*/  ULDC UR5, c[0x0][0x610] ;  /* 0x0001840000057ab9 */ /* 0x000fe40000000800 */
[----:B------:R-:W-:Y:S02]  /*138e0*/  IMAD.MOV R2, RZ, RZ, -R3 ;  /* 0x000000ffff027224 */ /* 0x000fe400078e0a03 */
[----:B------:R-:W-:-:S02]  /*138f0*/  IMAD R3, R3, UR18, R18 ;  /* 0x0000001203037c24 */ /* 0x000fc4000f8e0212 */
[----:B------:R-:W-:Y:S01]  /*13900*/  IMAD R17, R2, UR4, R17 ;  /* 0x0000000402117c24 */ /* 0x000fe2000f8e0211 */
[----:B------:R-:W-:Y:S01]  /*13910*/  ULDC UR4, c[0x0][0x600] ;  /* 0x0001800000047ab9 */ /* 0x000fe20000000800 */
[----:B------:R-:W-:Y:S01]  /*13920*/  IMAD.MOV.U32 R2, RZ, RZ, 0x1 ;  /* 0x00000001ff027424 */ /* 0x000fe200078e00ff */
[----:B-1----:R-:W-:-:S13]  /*13930*/  ISETP.NE.AND P0, PT, R4, 0x1, PT ;  /* 0x000000010400780c */ /* 0x002fda0003f05270 */
[----:B0-----:R-:W-:-:S04]  /*13940*/  @P0 IMAD R14, R15, R19, R12 ;  /* 0x000000130f0e0224 */ /* 0x001fc800078e020c */
[----:B------:R-:W-:Y:S02]  /*13950*/  IMAD R14, R3, UR5, R14 ;  /* 0x00000005030e7c24 */ /* 0x000fe4000f8e020e */
[----:B------:R-:W-:-:S05]  /*13960*/  IMAD R3, R17, UR4, R16 ;  /* 0x0000000411037c24 */ /* 0x000fca000f8e0210 */
[----:B------:R-:W-:Y:S02]  /*13970*/  SEL R17, R3, R14, !P0 ;  /* 0x0000000e03117207 */ /* 0x000fe40004000000 */
[----:B------:R-:W-:-:S07]  /*13980*/  SEL R12, R14, R3, !P0 ;  /* 0x000000030e0c7207 */ /* 0x000fce0004000000 */
.L_x_493:
[----:B------:R-:W-:Y:S05]  /*13990*/  BSYNC B1 ;  /* 0x0000000000017941 */ /* 0x000fea0003800000 */
.L_x_492:
[----:B------:R-:W-:-:S13]  /*139a0*/  LOP3.LUT P0, RZ, R2, 0xff, RZ, 0xc0, !PT ;  /* 0x000000ff02ff7812 */ /* 0x000fda000780c0ff */
[----:B------:R-:W-:Y:S05]  /*139b0*/  @P0 BRA `(.L_x_496) ;  /* 0xfffffff4001c0947 */ /* 0x000fea000383ffff */
[----:B------:R-:W-:Y:S05]  /*139c0*/  BSYNC B0 ;  /* 0x0000000000007941 */ /* 0x000fea0003800000 */
.L_x_485:
[----:B------:R-:W-:-:S03]  /*139d0*/  UMOV UR4, 0xffffffff ;  /* 0xffffffff00047882 */ /* 0x000fc60000000000 */
[----:B------:R-:W-:Y:S05]  /*139e0*/  BRA.DIV UR4, `(.L_x_497) ;  /* 0x0000000604ac7947 */ /* 0x000fea000b800000 */
[----:B------:R-:W-:-:S13]  /*139f0*/  ELECT P6, URZ, PT ;  /* 0x00000000003f782f */ /* 0x000fda00038c0000 */
.L_x_515:
[----:B------:R-:W-:Y:S04]  /*13a00*/  BSSY B0, `(.L_x_498) ;  /* 0x0000050000007945 */ /* 0x000fe80003800000 */
[----:B------:R-:W-:Y:S05]  /*13a10*/  @!P6 BRA `(.L_x_499) ;  /* 0x000000040038e947 */ /* 0x000fea0003800000 */
[----:B------:R-:W2:Y:S02]  /*13a20*/  LDL.LU R2, [R1+0x88] ;  /* 0x0000880001027983 */ /* 0x000ea40000300800 */
[----:B--2---:R-:W-:-:S04]  /*13a30*/  LOP3.LUT R2, R2, 0x2, RZ, 0xfc, !PT ;  /* 0x0000000202027812 */ /* 0x004fc800078efcff */
[----:B------:R-:W-:-:S13]  /*13a40*/  ISETP.NE.AND P0, PT, R2, 0x3, PT ;  /* 0x000000030200780c */ /* 0x000fda0003f05270 */
[----:B------:R-:W-:Y:S05]  /*13a50*/  @!P0 BRA `(.L_x_500) ;  /* 0x0000000000048947 */ /* 0x000fea0003800000 */
[----:B------:R-:W-:Y:S01]  /*13a60*/  BPT.TRAP 0x1 ;  /* 0x000000040000795c */ /* 0x000fe20000300000 */
.L_x_500:
[----:B------:R-:W0:Y:S01]  /*13a70*/  S2R R3, SR_CgaCtaId ;  /* 0x0000000000037919 */ /* 0x000e220000008800 */
[----:B------:R-:W-:-:S04]  /*13a80*/  MOV R2, 0x400 ;  /* 0x0000040000027802 */ /* 0x000fc80000000f00 */
[----:B0-----:R-:W-:Y:S02]  /*13a90*/  LEA R3, R3, R2, 0x18 ;  /* 0x0000000203037211 */ /* 0x001fe400078ec0ff */
[----:B------:R-:W-:-:S03]  /*13aa0*/  SHF.L.U32 R2, R0, 0x1f, RZ ;  /* 0x0000001f00027819 */ /* 0x000fc600000006ff */
[----:B------:R-:W-:-:S04]  /*13ab0*/  VIADD R3, R3, 0x40 ;  /* 0x0000004003037836 */ /* 0x000fc80000000000 */
[C---:B------:R-:W-:Y:S02]  /*13ac0*/  IMAD R7, R6.reuse, 0x8, R3 ;  /* 0x0000000806077824 */ /* 0x040fe400078e0203 */
[----:B------:R-:W-:Y:S02]  /*13ad0*/  VIADD R6, R6, 0x1 ;  /* 0x0000000106067836 */ /* 0x000fe40000000000 */
[----:B------:R-:W0:Y:S03]  /*13ae0*/  SYNCS.PHASECHK.TRANS64.TRYWAIT P0, [R7+URZ], R2 ;  /* 0x00000002070075a7 */ /* 0x000e26000800017f */
[----:B------:R-:W-:-:S04]  /*13af0*/  ISETP.NE.AND P1, PT, R6, 0x8, PT ;  /* 0x000000080600780c */ /* 0x000fc80003f25270 */
[----:B------:R-:W-:Y:S02]  /*13b00*/  SEL R5, RZ, 0x1, P1 ;  /* 0x00000001ff057807 */ /* 0x000fe40000800000 */
[----:B------:R-:W-:Y:S02]  /*13b10*/  SEL R6, R6, RZ, P1 ;  /* 0x000000ff06067207 */ /* 0x000fe40000800000 */
[----:B------:R-:W-:-:S03]  /*13b20*/  LOP3.LUT R5, R0, R5, RZ, 0x3c, !PT ;  /* 0x0000000500057212 */ /* 0x000fc600078e3cff */
[----:B------:R-:W-:Y:S01]  /*13b30*/  IMAD R9, R6, 0x8, R3 ;  /* 0x0000000806097824 */ /* 0x000fe200078e0203 */
[----:B------:R-:W-:Y:S01]  /*13b40*/  SHF.L.U32 R4, R5, 0x1f, RZ ;  /* 0x0000001f05047819 */ /* 0x000fe200000006ff */
[----:B0-----:R-:W-:Y:S06]  /*13b50*/  @!P0 BRA `(.L_x_501) ;  /* 0x0000000400708947 */ /* 0x001fec0003800000 */
.L_x_516:
[----:B------:R-:W1:Y:S01]  /*13b60*/  SYNCS.PHASECHK.TRANS64.TRYWAIT P0, [R9+URZ], R4 ;  /* 0x00000004090075a7 */ /* 0x000e62000800017f */
[----:B------:R-:W-:-:S05]  /*13b70*/  VIADD R0, R6, 0x1 ;  /* 0x0000000106007836 */ /* 0x000fca0000000000 */
[----:B------:R-:W-:-:S04]  /*13b80*/  ISETP.NE.AND P1, PT, R0, 0x8, PT ;  /* 0x000000080000780c */ /* 0x000fc80003f25270 */
[----:B0-----:R-:W-:Y:S02]  /*13b90*/  SEL R2, RZ, 0x1, P1 ;  /* 0x00000001ff027807 */ /* 0x001fe40000800000 */
[----:B------:R-:W-:Y:S02]  /*13ba0*/  SEL R0, R0, RZ, P1 ;  /* 0x000000ff00007207 */ /* 0x000fe40000800000 */
[----:B------:R-:W-:-:S03]  /*13bb0*/  LOP3.LUT R7, R5, R2, RZ, 0x3c, !PT ;  /* 0x0000000205077212 */ /* 0x000fc600078e3cff */
[----:B------:R-:W-:Y:S01]  /*13bc0*/  IMAD R6, R0, 0x8, R3 ;  /* 0x0000000800067824 */ /* 0x000fe200078e0203 */
[----:B------:R-:W-:Y:S01]  /*13bd0*/  SHF.L.U32 R5, R7, 0x1f, RZ ;  /* 0x0000001f07057819 */ /* 0x000fe200000006ff */
[----:B-1----:R-:W-:Y:S06]  /*13be0*/  @!P0 BRA `(.L_x_502) ;  /* 0x0000000400608947 */ /* 0x002fec0003800000 */
.L_x_517:
[----:B------:R-:W1:Y:S01]  /*13bf0*/  SYNCS.PHASECHK.TRANS64.TRYWAIT P0, [R6+URZ], R5 ;  /* 0x00000005060075a7 */ /* 0x000e62000800017f */
[----:B------:R-:W-:-:S05]  /*13c00*/  VIADD R0, R0, 0x1 ;  /* 0x0000000100007836 */ /* 0x000fca0000000000 */
[----:B------:R-:W-:-:S04]  /*13c10*/  ISETP.NE.AND P1, PT, R0, 0x8, PT ;  /* 0x000000080000780c */ /* 0x000fc80003f25270 */
[----:B------:R-:W-:Y:S02]  /*13c20*/  SEL R2, RZ, 0x1, P1 ;  /* 0x00000001ff027807 */ /* 0x000fe40000800000 */
[----:B------:R-:W-:Y:S02]  /*13c30*/  SEL R0, R0, RZ, P1 ;  /* 0x000000ff00007207 */ /* 0x000fe40000800000 */
[----:B------:R-:W-:-:S03]  /*13c40*/  LOP3.LUT R7, R7, R2, RZ, 0x3c, !PT ;  /* 0x0000000207077212 */ /* 0x000fc600078e3cff */
[----:B0-----:R-:W-:Y:S01]  /*13c50*/  IMAD R9, R0, 0x8, R3 ;  /* 0x0000000800097824 */ /* 0x001fe200078e0203 */
[----:B------:R-:W-:Y:S01]  /*13c60*/  SHF.L.U32 R4, R7, 0x1f, RZ ;  /* 0x0000001f07047819 */ /* 0x000fe200000006ff */
[----:B-1----:R-:W-:Y:S06]  /*13c70*/  @!P0 BRA `(.L_x_503) ;  /* 0x0000000400508947 */ /* 0x002fec0003800000 */
.L_x_518:
        /* <DEDUP_REMOVED lines=9> */
.L_x_519:
        /* <DEDUP_REMOVED lines=9> */
.L_x_520:
        /* <DEDUP_REMOVED lines=9> */
.L_x_521:
[----:B------:R-:W1:Y:S01]  /*13e30*/  SYNCS.PHASECHK.TRANS64.TRYWAIT P0, [R6+URZ], R5 ;  /* 0x00000005060075a7 */ /* 0x000e62000800017f */
[----:B------:R-:W-:-:S05]  /*13e40*/  VIADD R0, R0, 0x1 ;  /* 0x0000000100007836 */ /* 0x000fca0000000000 */
[----:B------:R-:W-:-:S04]  /*13e50*/  ISETP.NE.AND P1, PT, R0, 0x8, PT ;  /* 0x000000080000780c */ /* 0x000fc80003f25270 */
[----:B------:R-:W-:Y:S02]  /*13e60*/  SEL R2, RZ, 0x1, P1 ;  /* 0x00000001ff027807 */ /* 0x000fe40000800000 */
[----:B------:R-:W-:Y:S02]  /*13e70*/  SEL R0, R0, RZ, P1 ;  /* 0x000000ff00007207 */ /* 0x000fe40000800000 */
[----:B------:R-:W-:Y:S01]  /*13e80*/  LOP3.LUT R2, R7, R2, RZ, 0x3c, !PT ;  /* 0x0000000207027212 */ /* 0x000fe200078e3cff */
[----:B-1----:R-:W-:Y:S06]  /*13e90*/  @!P0 BRA `(.L_x_507) ;  /* 0x0000000400188947 */ /* 0x002fec0003800000 */
.L_x_522:
[----:B------:R-:W-:Y:S01]  /*13ea0*/  IMAD R3, R0, 0x8, R3 ;  /* 0x0000000800037824 */ /* 0x000fe200078e0203 */
[----:B------:R-:W-:-:S07]  /*13eb0*/  SHF.L.U32 R0, R2, 0x1f, RZ ;  /* 0x0000001f02007819 */ /* 0x000fce00000006ff */
.L_x_508:
[----:B--2---:R2:W3:Y:S02]  /*13ec0*/  SYNCS.PHASECHK.TRANS64.TRYWAIT P0, [R3+URZ], R0 ;  /* 0x00000000030075a7 */ /* 0x0044e4000800017f */
[----:B---3--:R-:W-:Y:S05]  /*13ed0*/  @!P0 NANOSLEEP.SYNCS 0x989680 ;  /* 0x009896800000895d */ /* 0x008fea0003900000 */
[----:B------:R-:W3:Y:S02]  /*13ee0*/  @!P0 SYNCS.PHASECHK.TRANS64 P0, [R3+URZ], R0 ;  /* 0x00000000030085a7 */ /* 0x000ee4000800007f */
[----:B---3--:R-:W-:Y:S05]  /*13ef0*/  @!P0 BRA `(.L_x_508) ;  /* 0xfffffffc00f08947 */ /* 0x008fea000383ffff */
.L_x_499:
[----:B------:R-:W-:Y:S05]  /*13f00*/  BSYNC B0 ;  /* 0x0000000000007941 */ /* 0x000fea0003800000 */
.L_x_498:
[----:B------:R-:W-:Y:S05]  /*13f10*/  EXIT ;  /* 0x000000000000794d */ /* 0x000fea0003800000 */
.L_x_22:
[----:B-1----:R1:W2:Y:S02]  /*13f20*/  SYNCS.PHASECHK.TRANS64.TRYWAIT P1, [R3+URZ], R0 ;  /* 0x00000000030075a7 */ /* 0x0022a4000802017f */
[----:B--2---:R-:W-:Y:S05]  /*13f30*/  @!P1 NANOSLEEP.SYNCS 0x989680 ;  /* 0x009896800000995d */ /* 0x004fea0003900000 */
[----:B------:R-:W2:Y:S02]  /*13f40*/  @!P1 SYNCS.PHASECHK.TRANS64 P1, [R3+URZ], R0 ;  /* 0x00000000030095a7 */ /* 0x000ea4000802007f */
[----:B--2---:R-:W-:Y:S05]  /*13f50*/  @!P1 BRA `(.L_x_22) ;  /* 0xfffffffc00f09947 */ /* 0x004fea000383ffff */
[----:B------:R-:W-:Y:S05]  /*13f60*/  BRA `(.L_x_21) ;  /* 0xfffffed400bc7947 */ /* 0x000fea000383ffff */
.L_x_27:
[----:B--2---:R-:W-:-:S04]  /*13f70*/  IMAD.U32 R7, RZ, RZ, UR7 ;  /* 0x00000007ff077e24 */ /* 0x004fc8000f8e00ff */
[----:B------:R2:W3:Y:S03]  /*13f80*/  SYNCS.PHASECHK.TRANS64.TRYWAIT P1, [R7+URZ], R5 ;  /* 0x00000005070075a7 */ /* 0x0004e6000802017f */
[----:B---3--:R-:W-:Y:S05]  /*13f90*/  @!P1 NANOSLEEP.SYNCS 0x989680 ;  /* 0x009896800000995d */ /* 0x008fea0003900000 */
[----:B------:R-:W3:Y:S02]  /*13fa0*/  @!P1 SYNCS.PHASECHK.TRANS64 P1, [R7+URZ], R5 ;  /* 0x00000005070095a7 */ /* 0x000ee4000802007f */
[----:B---3--:R-:W-:Y:S05]  /*13fb0*/  @!P1 BRA `(.L_x_27) ;  /* 0xfffffffc00ec9947 */ /* 0x008fea000383ffff */
[----:B------:R-:W-:Y:S05]  /*13fc0*/  BRA `(.L_x_26) ;  /* 0xfffffee800787947 */ /* 0x000fea000383ffff */
.L_x_486:
[----:B------:R-:W-:Y:S01]  /*13fd0*/  BSSY B1, `(.L_x_509) ;  /* 0x0000006000017945 */ /* 0x000fe20003800000 */
[----:B------:R-:W-:-:S07]  /*13fe0*/  IMAD.MOV.U32 R15, RZ, RZ, -0x1 ;  /* 0xffffffffff0f7424 */ /* 0x000fce00078e00ff */
[----:B------:R-:W-:Y:S05]  /*13ff0*/  WARPSYNC.COLLECTIVE R15, `(.L_x_510) ;  /* 0x000000000f0c7348 */ /* 0x000fea0003c00000 */
[----:B------:R-:W-:Y:S02]  /*14000*/  ELECT P6, UR62, PT ;  /* 0x00000000003e782f */ /* 0x000fe400038c0000 */
[----:B------:R-:W-:Y:S01]  /*14010*/  MOV R14, UR62 ;  /* 0x0000003e000e7c02 */ /* 0x000fe20008000f00 */
[----:B------:R-:W-:Y:S10]  /*14020*/  ENDCOLLECTIVE ;  /* 0x000000000000791b */ /* 0x000ff40003800000 */
.L_x_510:
[----:B------:R-:W-:Y:S05]  /*14030*/  BSYNC B1 ;  /* 0x0000000000017941 */ /* 0x000fea0003800000 */
.L_x_509:
[----:B------:R-:W-:Y:S05]  /*14040*/  BRA `(.L_x_511) ;  /* 0xffffffec00847947 */ /* 0x000fea000383ffff */
.L_x_489:
[----:B0-----:R0:W2:Y:S02]  /*14050*/  SYNCS.PHASECHK.TRANS64.TRYWAIT P0, [R15+URZ+0x40], R4 ;  /* 0x000040040f0075a7 */ /* 0x0010a4000800017f */
[----:B--2---:R-:W-:Y:S05]  /*14060*/  @!P0 NANOSLEEP.SYNCS 0x989680 ;  /* 0x009896800000895d */ /* 0x004fea0003900000 */
[----:B------:R-:W2:Y:S02]  /*14070*/  @!P0 SYNCS.PHASECHK.TRANS64 P0, [R15+URZ+0x40], R4 ;  /* 0x000040040f0085a7 */ /* 0x000ea4000800007f */
[----:B--2---:R-:W-:Y:S05]  /*14080*/  @!P0 BRA `(.L_x_489) ;  /* 0xfffffffc00f08947 */ /* 0x004fea000383ffff */
[----:B------:R-:W-:Y:S05]  /*14090*/  BRA `(.L_x_512) ;  /* 0xffffffec00c47947 */ /* 0x000fea000383ffff */
.L_x_497:
[----:B------:R-:W-:Y:S01]  /*140a0*/  BSSY B0, `(.L_x_513) ;  /* 0x0000006000007945 */ /* 0x000fe20003800000 */
[----:B------:R-:W-:-:S07]  /*140b0*/  IMAD.MOV.U32 R15, RZ, RZ, -0x1 ;  /* 0xffffffffff0f7424 */ /* 0x000fce00078e00ff */
[----:B------:R-:W-:Y:S05]  /*140c0*/  WARPSYNC.COLLECTIVE R15, `(.L_x_514) ;  /* 0x000000000f0c7348 */ /* 0x000fea0003c00000 */
[----:B------:R-:W-:Y:S02]  /*140d0*/  ELECT P6, UR62, PT ;  /* 0x00000000003e782f */ /* 0x000fe400038c0000 */
[----:B------:R-:W-:Y:S01]  /*140e0*/  MOV R14, UR62 ;  /* 0x0000003e000e7c02 */ /* 0x000fe20008000f00 */
[----:B------:R-:W-:Y:S10]  /*140f0*/  ENDCOLLECTIVE ;  /* 0x000000000000791b */ /* 0x000ff40003800000 */
.L_x_514:
[----:B------:R-:W-:Y:S05]  /*14100*/  BSYNC B0 ;  /* 0x0000000000007941 */ /* 0x000fea0003800000 */
.L_x_513:
[----:B------:R-:W-:Y:S05]  /*14110*/  BRA `(.L_x_515) ;  /* 0xfffffff800387947 */ /* 0x000fea000383ffff */
.L_x_501:
[----:B0-----:R0:W1:Y:S02]  /*14120*/  SYNCS.PHASECHK.TRANS64.TRYWAIT P0, [R7+URZ], R2 ;  /* 0x00000002070075a7 */ /* 0x001064000800017f */
[----:B-1----:R-:W-:Y:S05]  /*14130*/  @!P0 NANOSLEEP.SYNCS 0x989680 ;  /* 0x009896800000895d */ /* 0x002fea0003900000 */
[----:B------:R-:W1:Y:S02]  /*14140*/  @!P0 SYNCS.PHASECHK.TRANS64 P0, [R7+URZ], R2 ;  /* 0x00000002070085a7 */ /* 0x000e64000800007f */
[----:B-1----:R-:W-:Y:S05]  /*14150*/  @!P0 BRA `(.L_x_501) ;  /* 0xfffffffc00f08947 */ /* 0x002fea000383ffff */
[----:B------:R-:W-:Y:S05]  /*14160*/  BRA `(.L_x_516) ;  /* 0xfffffff8007c7947 */ /* 0x000fea000383ffff */
.L_x_502:
[----:B0-----:R0:W1:Y:S02]  /*14170*/  SYNCS.PHASECHK.TRANS64.TRYWAIT P0, [R9+URZ], R4 ;  /* 0x00000004090075a7 */ /* 0x001064000800017f */
[----:B-1----:R-:W-:Y:S05]  /*14180*/  @!P0 NANOSLEEP.SYNCS 0x989680 ;  /* 0x009896800000895d */ /* 0x002fea0003900000 */
[----:B------:R-:W1:Y:S02]  /*14190*/  @!P0 SYNCS.PHASECHK.TRANS64 P0, [R9+URZ], R4 ;  /* 0x00000004090085a7 */ /* 0x000e64000800007f */
[----:B-1----:R-:W-:Y:S05]  /*141a0*/  @!P0 BRA `(.L_x_502) ;  /* 0xfffffffc00f08947 */ /* 0x002fea000383ffff */
[----:B------:R-:W-:Y:S05]  /*141b0*/  BRA `(.L_x_517) ;  /* 0xfffffff8008c7947 */ /* 0x000fea000383ffff */
.L_x_503:
[----:B0-----:R0:W1:Y:S02]  /*141c0*/  SYNCS.PHASECHK.TRANS64.TRYWAIT P0, [R6+URZ], R5 ;  /* 0x00000005060075a7 */ /* 0x001064000800017f */
[----:B-1----:R-:W-:Y:S05]  /*141d0*/  @!P0 NANOSLEEP.SYNCS 0x989680 ;  /* 0x009896800000895d */ /* 0x002fea0003900000 */
[----:B------:R-:W1:Y:S02]  /*141e0*/  @!P0 SYNCS.PHASECHK.TRANS64 P0, [R6+URZ], R5 ;  /* 0x00000005060085a7 */ /* 0x000e64000800007f */
[----:B-1----:R-:W-:Y:S05]  /*141f0*/  @!P0 BRA `(.L_x_503) ;  /* 0xfffffffc00f08947 */ /* 0x002fea000383ffff */
[----:B------:R-:W-:Y:S05]  /*14200*/  BRA `(.L_x_518) ;  /* 0xfffffff8009c7947 */ /* 0x000fea000383ffff */
.L_x_504:
[----:B0-----:R0:W1:Y:S02]  /*14210*/  SYNCS.PHASECHK.TRANS64.TRYWAIT P0, [R9+URZ], R4 ;  /* 0x00000004090075a7 */ /* 0x001064000800017f */
[----:B-1----:R-:W-:Y:S05]  /*14220*/  @!P0 NANOSLEEP.SYNCS 0x989680 ;  /* 0x009896800000895d */ /* 0x002fea0003900000 */
[----:B------:R-:W1:Y:S02]  /*14230*/  @!P0 SYNCS.PHASECHK.TRANS64 P0, [R9+URZ], R4 ;  /* 0x00000004090085a7 */ /* 0x000e64000800007f */
[----:B-1----:R-:W-:Y:S05]  /*14240*/  @!P0 BRA `(.L_x_504) ;  /* 0xfffffffc00f08947 */ /* 0x002fea000383ffff */
[----:B------:R-:W-:Y:S05]  /*14250*/  BRA `(.L_x_519) ;  /* 0xfffffff800ac7947 */ /* 0x000fea000383ffff */
.L_x_505:
[----:B0-----:R0:W1:Y:S02]  /*14260*/  SYNCS.PHASECHK.TRANS64.TRYWAIT P0, [R6+URZ], R5 ;  /* 0x00000005060075a7 */ /* 0x001064000800017f */
[----:B-1----:R-:W-:Y:S05]  /*14270*/  @!P0 NANOSLEEP.SYNCS 0x989680 ;  /* 0x009896800000895d */ /* 0x002fea0003900000 */
[----:B------:R-:W1:Y:S02]  /*14280*/  @!P0 SYNCS.PHASECHK.TRANS64 P0, [R6+URZ], R5 ;  /* 0x00000005060085a7 */ /* 0x000e64000800007f */
[----:B-1----:R-:W-:Y:S05]  /*14290*/  @!P0 BRA `(.L_x_505) ;  /* 0xfffffffc00f08947 */ /* 0x002fea000383ffff */
[----:B------:R-:W-:Y:S05]  /*142a0*/  BRA `(.L_x_520) ;  /* 0xfffffff800bc7947 */ /* 0x000fea000383ffff */
.L_x_506:
[----:B0-----:R0:W1:Y:S02]  /*142b0*/  SYNCS.PHASECHK.TRANS64.TRYWAIT P0, [R9+URZ], R4 ;  /* 0x00000004090075a7 */ /* 0x001064000800017f */
[----:B-1----:R-:W-:Y:S05]  /*142c0*/  @!P0 NANOSLEEP.SYNCS 0x989680 ;  /* 0x009896800000895d */ /* 0x002fea0003900000 */
[----:B------:R-:W1:Y:S02]  /*142d0*/  @!P0 SYNCS.PHASECHK.TRANS64 P0, [R9+URZ], R4 ;  /* 0x00000004090085a7 */ /* 0x000e64000800007f */
[----:B-1----:R-:W-:Y:S05]  /*142e0*/  @!P0 BRA `(.L_x_506) ;  /* 0xfffffffc00f08947 */ /* 0x002fea000383ffff */
[----:B------:R-:W-:Y:S05]  /*142f0*/  BRA `(.L_x_521) ;  /* 0xfffffff800cc7947 */ /* 0x000fea000383ffff */
.L_x_507:
[----:B-1----:R1:W2:Y:S02]  /*14300*/  SYNCS.PHASECHK.TRANS64.TRYWAIT P0, [R6+URZ], R5 ;  /* 0x00000005060075a7 */ /* 0x0022a4000800017f */
[----:B--2---:R-:W-:Y:S05]  /*14310*/  @!P0 NANOSLEEP.SYNCS 0x989680 ;  /* 0x009896800000895d */ /* 0x004fea0003900000 */
[----:B------:R-:W2:Y:S02]  /*14320*/  @!P0 SYNCS.PHASECHK.TRANS64 P0, [R6+URZ], R5 ;  /* 0x00000005060085a7 */ /* 0x000ea4000800007f */
[----:B--2---:R-:W-:Y:S05]  /*14330*/  @!P0 BRA `(.L_x_507) ;  /* 0xfffffffc00f08947 */ /* 0x004fea000383ffff */
[----:B------:R-:W-:Y:S05]  /*14340*/  BRA `(.L_x_522) ;  /* 0xfffffff800d47947 */ /* 0x000fea000383ffff */
.L_x_523:
[----:B------:R-:W-:-:S00]  /*14350*/  BRA `(.L_x_523) ;  /* 0xfffffffc00fc7947 */ /* 0x000fc0000383ffff */
[----:B------:R-:W-:-:S00]  /*14360*/  NOP ;  /* 0x0000000000007918 */ /* 0x000fc00000000000 */
        /* <DEDUP_REMOVED lines=9> */
.L_x_524:


//--------------------- .nv.global.init           --------------------------
	.section	.nv.global.init,"aw",@progbits
.nv.global.init:
	.type		$str$22,@object
	.size		$str$22,($str$23 - $str$22)
$str$22:
        /*0000*/ 	.byte	0x6b, 0x5f, 0x74, 0x69, 0x6c, 0x65, 0x5f, 0x63, 0x6f, 0x75, 0x6e, 0x74, 0x20, 0x3e, 0x3d, 0x20
        /*0010*/ 	.byte	0x31, 0x00
	.type		$str$23,@object
	.size		$str$23,(__unnamed_1 - $str$23)
$str$23:
        /*0012*/ 	.byte	0x2f, 0x74, 0x6d, 0x70, 0x2f, 0x63, 0x75, 0x74, 0x6c, 0x61, 0x73, 0x73, 0x5f, 0x73, 0x77, 0x65
        /*0022*/ 	.byte	0x65, 0x70, 0x5f, 0x73, 0x72, 0x63, 0x2f, 0x69, 0x6e, 0x63, 0x6c, 0x75, 0x64, 0x65, 0x2f, 0x63
        /*0032*/ 	.byte	0x75, 0x74, 0x6c, 0x61, 0x73, 0x73, 0x2f, 0x67, 0x65, 0x6d, 0x6d, 0x2f, 0x63, 0x6f, 0x6c, 0x6c
        /*0042*/ 	.byte	0x65, 0x63, 0x74, 0x69, 0x76, 0x65, 0x2f, 0x73, 0x6d, 0x39, 0x30, 0x5f, 0x6d, 0x6d, 0x61, 0x5f
        /*0052*/ 	.byte	0x74, 0x6d, 0x61, 0x5f, 0x67, 0x6d, 0x6d, 0x61, 0x5f, 0x73, 0x73, 0x5f, 0x77, 0x61, 0x72, 0x70
        /*0062*/ 	.byte	0x73, 0x70, 0x65, 0x63, 0x69, 0x61, 0x6c, 0x69, 0x7a, 0x65, 0x64, 0x2e, 0x68, 0x70, 0x70, 0x00
	.type		__unnamed_1,@object
	.size		__unnamed_1,(.L_0 - __unnamed_1)
__unnamed_1:
        /* <DEDUP_REMOVED lines=182> */
.L_0:


//--------------------- .nv.shared._ZN7cutlass13device_kernelINS_4gemm6kernel13GemmUniversalIN4cute5tupleIJiiiiEEENS1_10collective13CollectiveMmaINS1_34MainloopSm90TmaGmmaWarpSpecializedILi8ENS5_IJNS4_1CILi2EEENSA_ILi1EEESC_EEENS1_35KernelTmaWarpSpecializedCooperativeEEENS5_IJNSA_ILi192EEENSA_ILi224EEENSA_ILi32EEEEEENS_10bfloat16_tENS5_IJlSC_lEEESK_SL_NS4_8TiledMMAINS4_8MMA_AtomIJNS4_4SM904GMMA27MMA_64x32x16_F32BF16BF16_SSILNSP_5MajorE0ELSR_0ELNSP_7ScaleInE1ELSS_1EEEEEENS4_6LayoutISD_NS5_IJSC_NSA_ILi0EEESW_EEEEENS5_IJNS4_10UnderscoreESZ_SZ_EEEEENS4_13SM90_TMA_LOADENS4_14ComposedLayoutINS4_7SwizzleILi2ELi4ELi3EEENS4_18smem_ptr_flag_bitsILi16EEENSV_INS5_IJNSA_ILi8EEESI_EEENS5_IJSI_SC_EEEEEEEvNS4_8identityENS4_23SM90_TMA_LOAD_MULTICASTES1C_vS1D_EENS_8epilogue10collective6detail29Sm90TmaWarpSpecializedAdapterINS1H_15DefaultEpilogueISK_SL_SL_NS1G_6thread17LinearCombinationISK_Li1EffLNS1L_9ScaleType4KindE0ELNS_15FloatRoundStyleE2ESK_EENS1_15EpilogueDefaultEEEEEvvEEEEvNT_6ParamsE --------------------------
	.section	.nv.shared._ZN7cutlass13device_kernelINS_4gemm6kernel13GemmUniversalIN4cute5tupleIJiiiiEEENS1_10collective13CollectiveMmaINS1_34MainloopSm90TmaGmmaWarpSpecializedILi8ENS5_IJNS4_1CILi2EEENSA_ILi1EEESC_EEENS1_35KernelTmaWarpSpecializedCooperativeEEENS5_IJNSA_ILi192EEENSA_ILi224EEENSA_ILi32EEEEEENS_10bfloat16_tENS5_IJlSC_lEEESK_SL_NS4_8TiledMMAINS4_8MMA_AtomIJNS4_4SM904GMMA27MMA_64x32x16_F32BF16BF16_SSILNSP_5MajorE0ELSR_0ELNSP_7ScaleInE1ELSS_1EEEEEENS4_6LayoutISD_NS5_IJSC_NSA_ILi0EEESW_EEEEENS5_IJNS4_10UnderscoreESZ_SZ_EEEEENS4_13SM90_TMA_LOADENS4_14ComposedLayoutINS4_7SwizzleILi2ELi4ELi3EEENS4_18smem_ptr_flag_bitsILi16EEENSV_INS5_IJNSA_ILi8EEESI_EEENS5_IJSI_SC_EEEEEEEvNS4_8identityENS4_23SM90_TMA_LOAD_MULTICASTES1C_vS1D_EENS_8epilogue10collective6detail29Sm90TmaWarpSpecializedAdapterINS1H_15DefaultEpilogueISK_SL_SL_NS1G_6thread17LinearCombinationISK_Li1EffLNS1L_9ScaleType4KindE0ELNS_15FloatRoundStyleE2ESK_EENS1_15EpilogueDefaultEEEEEvvEEEEvNT_6ParamsE,"aw",@nobits
	.sectionflags	@""
	.align	16
	.zero		1024


//--------------------- .nv.shared.reserved.0     --------------------------
	.section	.nv.shared.reserved.0,"aw",@nobits
	.weak		__nv_reservedSMEM_offset_0_alias
	.size		__nv_reservedSMEM_offset_0_alias, 0, 0
	.other		__nv_reservedSMEM_offset_0_alias,@"STO_CUDA_RESERVED_SHARED STV_DEFAULT"
__nv_reservedSMEM_offset_0_alias:
	.zero		0


//--------------------- .nv.global                --------------------------
	.section	.nv.global,"aw",@nobits
.nv.global:
	.type		_ZN40_INTERNAL_e5db7b8c_4_k_cu_c14e46cf_163134cute1_E,@object
	.size		_ZN40_INTERNAL_e5db7b8c_4_k_cu_c14e46cf_163134cute1_E,(_ZN40_INTERNAL_e5db7b8c_4_k_cu_c14e46cf_163134cuda3std3__45__cpo6cbeginE - _ZN40_INTERNAL_e5db7b8c_4_k_cu_c14e46cf_163134cute1_E)
_ZN40_INTERNAL_e5db7b8c_4_k_cu_c14e46cf_163134cute1_E:
	.zero		1
	.type		_ZN40_INTERNAL_e5db7b8c_4_k_cu_c14e46cf_163134cuda3std3__45__cpo6cbeginE,@object
	.size		_ZN40_INTERNAL_e5db7b8c_4_k_cu_c14e46cf_163134cuda3std3__45__cpo6cbeginE,(_ZN40_INTERNAL_e5db7b8c_4_k_cu_c14e46cf_163134cuda3std3__48in_placeE - _ZN40_INTERNAL_e5db7b8c_4_k_cu_c14e46cf_163134cuda3std3__45__cpo6cbeginE)
_ZN40_INTERNAL_e5db7b8c_4_k_cu_c14e46cf_163134cuda3std3__45__cpo6cbeginE:
	.zero		1
	.type		_ZN40_INTERNAL_e5db7b8c_4_k_cu_c14e46cf_163134cuda3std3__48in_placeE,@object
	.size		_ZN40_INTERNAL_e5db7b8c_4_k_cu_c14e46cf_163134cuda3std3__48in_placeE,(_ZN40_INTERNAL_e5db7b8c_4_k_cu_c14e46cf_163134cuda3std6ranges3__45__cpo9iter_moveE - _ZN40_INTERNAL_e5db7b8c_4_k_cu_c14e46cf_163134cuda3std3__48in_placeE)
_ZN40_INTERNAL_e5db7b8c_4_k_cu_c14e46cf_163134cuda3std3__48in_placeE:
	.zero		1
	.type		_ZN40_INTERNAL_e5db7b8c_4_k_cu_c14e46cf_163134cuda3std6ranges3__45__cpo9iter_moveE,@object
	.size		_ZN40_INTERNAL_e5db7b8c_4_k_cu_c14e46cf_163134cuda3std6ranges3__45__cpo9iter_moveE,(_ZN40_INTERNAL_e5db7b8c_4_k_cu_c14e46cf_163134cuda3std3__45__cpo5beginE - _ZN40_INTERNAL_e5db7b8c_4_k_cu_c14e46cf_163134cuda3std6ranges3__45__cpo9iter_moveE)
_ZN40_INTERNAL_e5db7b8c_4_k_cu_c14e46cf_163134cuda3std6ranges3__45__cpo9iter_moveE:
	.zero		1
	.type		_ZN40_INTERNAL_e5db7b8c_4_k_cu_c14e46cf_163134cuda3std3__45__cpo5beginE,@object
	.size		_ZN40_INTERNAL_e5db7b8c_4_k_cu_c14e46cf_163134cuda3std3__45__cpo5beginE,(_ZN40_INTERNAL_e5db7b8c_4_k_cu_c14e46cf_163134cuda3std3__442_GLOBAL__N__e5db7b8c_4_k_cu_c14e46cf_163136ignoreE - _ZN40_INTERNAL_e5db7b8c_4_k_cu_c14e46cf_163134cuda3std3__45__cpo5beginE)
_ZN40_INTERNAL_e5db7b8c_4_k_cu_c14e46cf_163134cuda3std3__45__cpo5beginE:
	.zero		1
	.type		_ZN40_INTERNAL_e5db7b8c_4_k_cu_c14e46cf_163134cuda3std3__442_GLOBAL__N__e5db7b8c_4_k_cu_c14e46cf_163136ignoreE,@object
	.size		_ZN40_INTERNAL_e5db7b8c_4_k_cu_c14e46cf_163134cuda3std3__442_GLOBAL__N__e5db7b8c_4_k_cu_c14e46cf_163136ignoreE,(_ZN40_INTERNAL_e5db7b8c_4_k_cu_c14e46cf_163134cute7productE - _ZN40_INTERNAL_e5db7b8c_4_k_cu_c14e46cf_163134cuda3std3__442_GLOBAL__N__e5db7b8c_4_k_cu_c14e46cf_163136ignoreE)
_ZN40_INTERNAL_e5db7b8c_4_k_cu_c14e46cf_163134cuda3std3__442_GLOBAL__N__e5db7b8c_4_k_cu_c14e46cf_163136ignoreE:
	.zero		1
	.type		_ZN40_INTERNAL_e5db7b8c_4_k_cu_c14e46cf_163134cute7productE,@object
	.size		_ZN40_INTERNAL_e5db7b8c_4_k_cu_c14e46cf_163134cute7productE,(_ZN40_INTERNAL_e5db7b8c_4_k_cu_c14e46cf_163134cuda3std3__45__cpo3endE - _ZN40_INTERNAL_e5db7b8c_4_k_cu_c14e46cf_163134cute7productE)
_ZN40_INTERNAL_e5db7b8c_4_k_cu_c14e46cf_163134cute7productE:
	.zero		1
	.type		_ZN40_INTERNAL_e5db7b8c_4_k_cu_c14e46cf_163134cuda3std3__45__cpo3endE,@object
	.size		_ZN40_INTERNAL_e5db7b8c_4_k_cu_c14e46cf_163134cuda3std3__45__cpo3endE,(_ZN40_INTERNAL_e5db7b8c_4_k_cu_c14e46cf_163134cuda3std3__419piecewise_constructE - _ZN40_INTERNAL_e5db7b8c_4_k_cu_c14e46cf_163134cuda3std3__45__cpo3endE)
_ZN40_INTERNAL_e5db7b8c_4_k_cu_c14e46cf_163134cuda3std3__45__cpo3endE:
	.zero		1
	.type		_ZN40_INTERNAL_e5db7b8c_4_k_cu_c14e46cf_163134cuda3std3__419piecewise_constructE,@object
	.size		_ZN40_INTERNAL_e5db7b8c_4_k_cu_c14e46cf_163134cuda3std3__419piecewise_constructE,(_ZN40_INTERNAL_e5db7b8c_4_k_cu_c14e46cf_163134cuda3std3__45__cpo4cendE - _ZN40_INTERNAL_e5db7b8c_4_k_cu_c14e46cf_163134cuda3std3__419piecewise_constructE)
_ZN40_INTERNAL_e5db7b8c_4_k_cu_c14e46cf_163134cuda3std3__419piecewise_constructE:
	.zero		1
	.type		_ZN40_INTERNAL_e5db7b8c_4_k_cu_c14e46cf_163134cuda3std3__45__cpo4cendE,@object
	.size		_ZN40_INTERNAL_e5db7b8c_4_k_cu_c14e46cf_163134cuda3std3__45__cpo4cendE,(_ZN40_INTERNAL_e5db7b8c_4_k_cu_c14e46cf_163134cuda3std6ranges3__45__cpo4swapE - _ZN40_INTERNAL_e5db7b8c_4_k_cu_c14e46cf_163134cuda3std3__45__cpo4cendE)
_ZN40_INTERNAL_e5db7b8c_4_k_cu_c14e46cf_163134cuda3std3__45__cpo4cendE:
	.zero		1
	.type		_ZN40_INTERNAL_e5db7b8c_4_k_cu_c14e46cf_163134cuda3std6ranges3__45__cpo4swapE,@object
	.size		_ZN40_INTERNAL_e5db7b8c_4_k_cu_c14e46cf_163134cuda3std6ranges3__45__cpo4swapE,(.L_8 - _ZN40_INTERNAL_e5db7b8c_4_k_cu_c14e46cf_163134cuda3std6ranges3__45__cpo4swapE)
_ZN40_INTERNAL_e5db7b8c_4_k_cu_c14e46cf_163134cuda3std6ranges3__45__cpo4swapE:
	.zero		1
.L_8:


//--------------------- .nv.constant0._ZN7cutlass13device_kernelINS_4gemm6kernel13GemmUniversalIN4cute5tupleIJiiiiEEENS1_10collective13CollectiveMmaINS1_34MainloopSm90TmaGmmaWarpSpecializedILi8ENS5_IJNS4_1CILi2EEENSA_ILi1EEESC_EEENS1_35KernelTmaWarpSpecializedCooperativeEEENS5_IJNSA_ILi192EEENSA_ILi224EEENSA_ILi32EEEEEENS_10bfloat16_tENS5_IJlSC_lEEESK_SL_NS4_8TiledMMAINS4_8MMA_AtomIJNS4_4SM904GMMA27MMA_64x32x16_F32BF16BF16_SSILNSP_5MajorE0ELSR_0ELNSP_7ScaleInE1ELSS_1EEEEEENS4_6LayoutISD_NS5_IJSC_NSA_ILi0EEESW_EEEEENS5_IJNS4_10UnderscoreESZ_SZ_EEEEENS4_13SM90_TMA_LOADENS4_14ComposedLayoutINS4_7SwizzleILi2ELi4ELi3EEENS4_18smem_ptr_flag_bitsILi16EEENSV_INS5_IJNSA_ILi8EEESI_EEENS5_IJSI_SC_EEEEEEEvNS4_8identityENS4_23SM90_TMA_LOAD_MULTICASTES1C_vS1D_EENS_8epilogue10collective6detail29Sm90TmaWarpSpecializedAdapterINS1H_15DefaultEpilogueISK_SL_SL_NS1G_6thread17LinearCombinationISK_Li1EffLNS1L_9ScaleType4KindE0ELNS_15FloatRoundStyleE2ESK_EENS1_15EpilogueDefaultEEEEEvvEEEEvNT_6ParamsE --------------------------
	.section	.nv.constant0._ZN7cutlass13device_kernelINS_4gemm6kernel13GemmUniversalIN4cute5tupleIJiiiiEEENS1_10collective13CollectiveMmaINS1_34MainloopSm90TmaGmmaWarpSpecializedILi8ENS5_IJNS4_1CILi2EEENSA_ILi1EEESC_EEENS1_35KernelTmaWarpSpecializedCooperativeEEENS5_IJNSA_ILi192EEENSA_ILi224EEENSA_ILi32EEEEEENS_10bfloat16_tENS5_IJlSC_lEEESK_SL_NS4_8TiledMMAINS4_8MMA_AtomIJNS4_4SM904GMMA27MMA_64x32x16_F32BF16BF16_SSILNSP_5MajorE0ELSR_0ELNSP_7ScaleInE1ELSS_1EEEEEENS4_6LayoutISD_NS5_IJSC_NSA_ILi0EEESW_EEEEENS5_IJNS4_10UnderscoreESZ_SZ_EEEEENS4_13SM90_TMA_LOADENS4_14ComposedLayoutINS4_7SwizzleILi2ELi4ELi3EEENS4_18smem_ptr_flag_bitsILi16EEENSV_INS5_IJNSA_ILi8EEESI_EEENS5_IJSI_SC_EEEEEEEvNS4_8identityENS4_23SM90_TMA_LOAD_MULTICASTES1C_vS1D_EENS_8epilogue10collective6detail29Sm90TmaWarpSpecializedAdapterINS1H_15DefaultEpilogueISK_SL_SL_NS1G_6thread17LinearCombinationISK_Li1EffLNS1L_9ScaleType4KindE0ELNS_15FloatRoundStyleE2ESK_EENS1_15EpilogueDefaultEEEEEvvEEEEvNT_6ParamsE,"a",@progbits
	.sectionflags	@""
	.align	4
.nv.constant0._ZN7cutlass13device_kernelINS_4gemm6kernel13GemmUniversalIN4cute5tupleIJiiiiEEENS1_10collective13CollectiveMmaINS1_34MainloopSm90TmaGmmaWarpSpecializedILi8ENS5_IJNS4_1CILi2EEENSA_ILi1EEESC_EEENS1_35KernelTmaWarpSpecializedCooperativeEEENS5_IJNSA_ILi192EEENSA_ILi224EEENSA_ILi32EEEEEENS_10bfloat16_tENS5_IJlSC_lEEESK_SL_NS4_8TiledMMAINS4_8MMA_AtomIJNS4_4SM904GMMA27MMA_64x32x16_F32BF16BF16_SSILNSP_5MajorE0ELSR_0ELNSP_7ScaleInE1ELSS_1EEEEEENS4_6LayoutISD_NS5_IJSC_NSA_ILi0EEESW_EEEEENS5_IJNS4_10UnderscoreESZ_SZ_EEEEENS4_13SM90_TMA_LOADENS4_14ComposedLayoutINS4_7SwizzleILi2ELi4ELi3EEENS4_18smem_ptr_flag_bitsILi16EEENSV_INS5_IJNSA_ILi8EEESI_EEENS5_IJSI_SC_EEEEEEEvNS4_8identityENS4_23SM90_TMA_LOAD_MULTICASTES1C_vS1D_EENS_8epilogue10collective6detail29Sm90TmaWarpSpecializedAdapterINS1H_15DefaultEpilogueISK_SL_SL_NS1G_6thread17LinearCombinationISK_Li1EffLNS1L_9ScaleType4KindE0ELNS_15FloatRoundStyleE2ESK_EENS1_15EpilogueDefaultEEEEEvvEEEEvNT_6ParamsE:
	.zero		1664


//--------------------- SYMBOLS --------------------------

	.type		.nv.reservedSmem.offset0,@object
	.size		.nv.reservedSmem.offset0,0x4
	.type		__assertfail,@function
